	.target	sm_100a

	.elftype	@"ET_EXEC"


//--------------------- .note.nv.tkinfo           --------------------------
	.section	.note.nv.tkinfo,"",@"SHT_NOTE"
	.sectionflags	@"SHF_NOTE_NV_TKINFO"
	.tkinfo
        /*0018*/ 	.word	0x00000002
        /*0030*/ 	.string	""
        /*0030*/ 	.string	"ptxas"
        /*0030*/ 	.string	"Cuda compilation tools, release 13.0, V13.0.88"
        /*0030*/ 	.string	"Build cuda_13.0.r13.0/compiler.36424714_0"
        /*0030*/ 	.string	"-arch sm_100a -m 64 "



//--------------------- .note.nv.cuinfo           --------------------------
	.section	.note.nv.cuinfo,"",@"SHT_NOTE"
	.sectionflags	@"SHF_NOTE_NV_CUINFO"
        /*0018*/ 	.short	0x0002
        /*001a*/ 	.short	0x0064
        /*001c*/ 	.short	0x0082
	.zero		2


//--------------------- .nv.info                  --------------------------
	.section	.nv.info,"",@"SHT_CUDA_INFO"
	.align	4


	//----- nvinfo : EIATTR_REGCOUNT
	.align		4
        /*0000*/ 	.byte	0x04, 0x2f
        /*0002*/ 	.short	(.L_19 - .L_18)
	.align		4
.L_18:
        /*0004*/ 	.word	index@(_ZN7cutlass13device_kernelINS_4gemm6kernel13GemmUniversalIN4cute5tupleIJiiiiEEENS1_10collective13CollectiveMmaINS1_35MainloopSm100TmaUmmaWarpSpecializedILi13ELi2ELi4ENS5_IJNS4_1CILi2EEESB_NSA_ILi1EEEEEEEENS5_IJNSA_ILi64EEESF_NSA_ILi128EEEEEEaNS5_IJlSC_lEEEaSI_NS4_8TiledMMAINS4_8MMA_AtomIJNS4_15SM100_MMA_S8_SSIaaiLi64ELi64ELNS4_4UMMA5MajorE0ELSN_0ELNSM_8SaturateE0EEEEEENS4_6LayoutINS5_IJSC_SC_SC_EEENS5_IJNSA_ILi0EEEST_ST_EEEEENS5_IJNS4_10UnderscoreESW_SW_EEEEENS4_23SM90_TMA_LOAD_MULTICASTENS4_14ComposedLayoutINS4_7SwizzleILi3ELi4ELi3EEENS4_18smem_ptr_flag_bitsILi8EEENSR_INS5_IJNSA_ILi8EEESG_EEENS5_IJSG_SC_EEEEEEEvNS4_8identityESZ_S19_vS1A_EENS_8epilogue10collective18CollectiveEpilogueINS1C_23Sm100TmaWarpSpecializedILi1ELi1ELi32ELb0ELb0EEEJSH_NS5_IJNSR_ISF_SC_EES1H_EEEaSI_aSI_NS1C_6fusion15FusionCallbacksIS1G_NS1J_17LinearCombinationIaiaiLNS_15FloatRoundStyleE2EEESH_S1I_JEEENS4_5SM1004TMEM4LOAD26SM100_TMEM_LOAD_16dp32b32xENS4_13SM90_TMA_LOADENS10_INS11_ILi2ELi4ELi3EEES14_NSR_INS5_IJS15_SF_EEENS5_IJSF_SC_EEEEEEENS4_39AutoVectorizingCopyWithAssumedAlignmentILi128EEENS4_14SM90_TMA_STOREES1Y_S20_S20_EEEvvEEEEvNT_6ParamsE)
        /*0008*/ 	.word	0x00000059


	//----- nvinfo : EIATTR_FRAME_SIZE
	.align		4
.L_19:
        /*000c*/ 	.byte	0x04, 0x11
        /*000e*/ 	.short	(.L_21 - .L_20)
	.align		4
.L_20:
        /*0010*/ 	.word	index@($__internal_2_$__cuda_sm10x_tcgen05_guardrail_trap_unallocated_columns_being_dealloced)
        /*0014*/ 	.word	0x00000000


	//----- nvinfo : EIATTR_FRAME_SIZE
	.align		4
.L_21:
        /*0018*/ 	.byte	0x04, 0x11
        /*001a*/ 	.short	(.L_23 - .L_22)
	.align		4
.L_22:
        /*001c*/ 	.word	index@($__internal_1_$__cuda_sm10x_tcgen05_guardrail_trap_phase_invalid_during_alloc)
        /*0020*/ 	.word	0x00000000


	//----- nvinfo : EIATTR_FRAME_SIZE
	.align		4
.L_23:
        /*0024*/ 	.byte	0x04, 0x11
        /*0026*/ 	.short	(.L_25 - .L_24)
	.align		4
.L_24:
        /*0028*/ 	.word	index@($__internal_0_$__cuda_sm10x_tcgen05_guardrail_trap_col_being_dealloced_not_returned_by_alloc)
        /*002c*/ 	.word	0x00000000


	//----- nvinfo : EIATTR_FRAME_SIZE
	.align		4
.L_25:
        /*0030*/ 	.byte	0x04, 0x11
        /*0032*/ 	.short	(.L_27 - .L_26)
	.align		4
.L_26:
        /*0034*/ 	.word	index@(_ZN7cutlass13device_kernelINS_4gemm6kernel13GemmUniversalIN4cute5tupleIJiiiiEEENS1_10collective13CollectiveMmaINS1_35MainloopSm100TmaUmmaWarpSpecializedILi13ELi2ELi4ENS5_IJNS4_1CILi2EEESB_NSA_ILi1EEEEEEEENS5_IJNSA_ILi64EEESF_NSA_ILi128EEEEEEaNS5_IJlSC_lEEEaSI_NS4_8TiledMMAINS4_8MMA_AtomIJNS4_15SM100_MMA_S8_SSIaaiLi64ELi64ELNS4_4UMMA5MajorE0ELSN_0ELNSM_8SaturateE0EEEEEENS4_6LayoutINS5_IJSC_SC_SC_EEENS5_IJNSA_ILi0EEEST_ST_EEEEENS5_IJNS4_10UnderscoreESW_SW_EEEEENS4_23SM90_TMA_LOAD_MULTICASTENS4_14ComposedLayoutINS4_7SwizzleILi3ELi4ELi3EEENS4_18smem_ptr_flag_bitsILi8EEENSR_INS5_IJNSA_ILi8EEESG_EEENS5_IJSG_SC_EEEEEEEvNS4_8identityESZ_S19_vS1A_EENS_8epilogue10collective18CollectiveEpilogueINS1C_23Sm100TmaWarpSpecializedILi1ELi1ELi32ELb0ELb0EEEJSH_NS5_IJNSR_ISF_SC_EES1H_EEEaSI_aSI_NS1C_6fusion15FusionCallbacksIS1G_NS1J_17LinearCombinationIaiaiLNS_15FloatRoundStyleE2EEESH_S1I_JEEENS4_5SM1004TMEM4LOAD26SM100_TMEM_LOAD_16dp32b32xENS4_13SM90_TMA_LOADENS10_INS11_ILi2ELi4ELi3EEES14_NSR_INS5_IJS15_SF_EEENS5_IJSF_SC_EEEEEEENS4_39AutoVectorizingCopyWithAssumedAlignmentILi128EEENS4_14SM90_TMA_STOREES1Y_S20_S20_EEEvvEEEEvNT_6ParamsE)
        /*0038*/ 	.word	0x00000000


	//----- nvinfo : EIATTR_MIN_STACK_SIZE
	.align		4
.L_27:
        /*003c*/ 	.byte	0x04, 0x12
        /*003e*/ 	.short	(.L_29 - .L_28)
	.align		4
.L_28:
        /*0040*/ 	.word	index@(_ZN7cutlass13device_kernelINS_4gemm6kernel13GemmUniversalIN4cute5tupleIJiiiiEEENS1_10collective13CollectiveMmaINS1_35MainloopSm100TmaUmmaWarpSpecializedILi13ELi2ELi4ENS5_IJNS4_1CILi2EEESB_NSA_ILi1EEEEEEEENS5_IJNSA_ILi64EEESF_NSA_ILi128EEEEEEaNS5_IJlSC_lEEEaSI_NS4_8TiledMMAINS4_8MMA_AtomIJNS4_15SM100_MMA_S8_SSIaaiLi64ELi64ELNS4_4UMMA5MajorE0ELSN_0ELNSM_8SaturateE0EEEEEENS4_6LayoutINS5_IJSC_SC_SC_EEENS5_IJNSA_ILi0EEEST_ST_EEEEENS5_IJNS4_10UnderscoreESW_SW_EEEEENS4_23SM90_TMA_LOAD_MULTICASTENS4_14ComposedLayoutINS4_7SwizzleILi3ELi4ELi3EEENS4_18smem_ptr_flag_bitsILi8EEENSR_INS5_IJNSA_ILi8EEESG_EEENS5_IJSG_SC_EEEEEEEvNS4_8identityESZ_S19_vS1A_EENS_8epilogue10collective18CollectiveEpilogueINS1C_23Sm100TmaWarpSpecializedILi1ELi1ELi32ELb0ELb0EEEJSH_NS5_IJNSR_ISF_SC_EES1H_EEEaSI_aSI_NS1C_6fusion15FusionCallbacksIS1G_NS1J_17LinearCombinationIaiaiLNS_15FloatRoundStyleE2EEESH_S1I_JEEENS4_5SM1004TMEM4LOAD26SM100_TMEM_LOAD_16dp32b32xENS4_13SM90_TMA_LOADENS10_INS11_ILi2ELi4ELi3EEES14_NSR_INS5_IJS15_SF_EEENS5_IJSF_SC_EEEEEEENS4_39AutoVectorizingCopyWithAssumedAlignmentILi128EEENS4_14SM90_TMA_STOREES1Y_S20_S20_EEEvvEEEEvNT_6ParamsE)
        /*0044*/ 	.word	0x00000000
.L_29:


//--------------------- .nv.compat                --------------------------
	.section	.nv.compat,"",@"SHT_CUDA_COMPAT_INFO"
	.align	4
        /*0000*/ 	.byte	0x02, 0x09, 0x01, 0x00, 0x02, 0x02, 0x03, 0x00, 0x02, 0x05, 0x06, 0x00, 0x03, 0x07, 0x01, 0x01
        /*0010*/ 	.byte	0x02, 0x03, 0x01, 0x00, 0x02, 0x06, 0x01, 0x00, 0x04, 0x0b, 0x08, 0x00, 0x01, 0x00, 0x00, 0x00
        /*0020*/ 	.byte	0x00, 0x00, 0x00, 0x00


//--------------------- .nv.info._ZN7cutlass13device_kernelINS_4gemm6kernel13GemmUniversalIN4cute5tupleIJiiiiEEENS1_10collective13CollectiveMmaINS1_35MainloopSm100TmaUmmaWarpSpecializedILi13ELi2ELi4ENS5_IJNS4_1CILi2EEESB_NSA_ILi1EEEEEEEENS5_IJNSA_ILi64EEESF_NSA_ILi128EEEEEEaNS5_IJlSC_lEEEaSI_NS4_8TiledMMAINS4_8MMA_AtomIJNS4_15SM100_MMA_S8_SSIaaiLi64ELi64ELNS4_4UMMA5MajorE0ELSN_0ELNSM_8SaturateE0EEEEEENS4_6LayoutINS5_IJSC_SC_SC_EEENS5_IJNSA_ILi0EEEST_ST_EEEEENS5_IJNS4_10UnderscoreESW_SW_EEEEENS4_23SM90_TMA_LOAD_MULTICASTENS4_14ComposedLayoutINS4_7SwizzleILi3ELi4ELi3EEENS4_18smem_ptr_flag_bitsILi8EEENSR_INS5_IJNSA_ILi8EEESG_EEENS5_IJSG_SC_EEEEEEEvNS4_8identityESZ_S19_vS1A_EENS_8epilogue10collective18CollectiveEpilogueINS1C_23Sm100TmaWarpSpecializedILi1ELi1ELi32ELb0ELb0EEEJSH_NS5_IJNSR_ISF_SC_EES1H_EEEaSI_aSI_NS1C_6fusion15FusionCallbacksIS1G_NS1J_17LinearCombinationIaiaiLNS_15FloatRoundStyleE2EEESH_S1I_JEEENS4_5SM1004TMEM4LOAD26SM100_TMEM_LOAD_16dp32b32xENS4_13SM90_TMA_LOADENS10_INS11_ILi2ELi4ELi3EEES14_NSR_INS5_IJS15_SF_EEENS5_IJSF_SC_EEEEEEENS4_39AutoVectorizingCopyWithAssumedAlignmentILi128EEENS4_14SM90_TMA_STOREES1Y_S20_S20_EEEvvEEEEvNT_6ParamsE --------------------------
	.section	.nv.info._ZN7cutlass13device_kernelINS_4gemm6kernel13GemmUniversalIN4cute5tupleIJiiiiEEENS1_10collective13CollectiveMmaINS1_35MainloopSm100TmaUmmaWarpSpecializedILi13ELi2ELi4ENS5_IJNS4_1CILi2EEESB_NSA_ILi1EEEEEEEENS5_IJNSA_ILi64EEESF_NSA_ILi128EEEEEEaNS5_IJlSC_lEEEaSI_NS4_8TiledMMAINS4_8MMA_AtomIJNS4_15SM100_MMA_S8_SSIaaiLi64ELi64ELNS4_4UMMA5MajorE0ELSN_0ELNSM_8SaturateE0EEEEEENS4_6LayoutINS5_IJSC_SC_SC_EEENS5_IJNSA_ILi0EEEST_ST_EEEEENS5_IJNS4_10UnderscoreESW_SW_EEEEENS4_23SM90_TMA_LOAD_MULTICASTENS4_14ComposedLayoutINS4_7SwizzleILi3ELi4ELi3EEENS4_18smem_ptr_flag_bitsILi8EEENSR_INS5_IJNSA_ILi8EEESG_EEENS5_IJSG_SC_EEEEEEEvNS4_8identityESZ_S19_vS1A_EENS_8epilogue10collective18CollectiveEpilogueINS1C_23Sm100TmaWarpSpecializedILi1ELi1ELi32ELb0ELb0EEEJSH_NS5_IJNSR_ISF_SC_EES1H_EEEaSI_aSI_NS1C_6fusion15FusionCallbacksIS1G_NS1J_17LinearCombinationIaiaiLNS_15FloatRoundStyleE2EEESH_S1I_JEEENS4_5SM1004TMEM4LOAD26SM100_TMEM_LOAD_16dp32b32xENS4_13SM90_TMA_LOADENS10_INS11_ILi2ELi4ELi3EEES14_NSR_INS5_IJS15_SF_EEENS5_IJSF_SC_EEEEEEENS4_39AutoVectorizingCopyWithAssumedAlignmentILi128EEENS4_14SM90_TMA_STOREES1Y_S20_S20_EEEvvEEEEvNT_6ParamsE,"",@"SHT_CUDA_INFO"
	.sectionflags	@""
	.align	4


	//----- nvinfo : EIATTR_CUDA_API_VERSION
	.align		4
        /*0000*/ 	.byte	0x04, 0x37
        /*0002*/ 	.short	(.L_31 - .L_30)
.L_30:
        /*0004*/ 	.word	0x00000082


	//----- nvinfo : EIATTR_KPARAM_INFO
	.align		4
.L_31:
        /*0008*/ 	.byte	0x04, 0x17
        /*000a*/ 	.short	(.L_33 - .L_32)
.L_32:
        /*000c*/ 	.word	0x00000000
        /*0010*/ 	.short	0x0000
        /*0012*/ 	.short	0x0000
        /*0014*/ 	.byte	0x00, 0xf0, 0x01, 0x20


	//----- nvinfo : EIATTR_AT_ENTRY_FRAGMENTS
	.align		4
.L_33:
        /*0018*/ 	.byte	0x04, 0x4f
        /*001a*/ 	.short	(.L_35 - .L_34)


	//   ....[0]....
.L_34:
        /*001c*/ 	.word	0x00000006


	//----- nvinfo : EIATTR_RESERVED_SMEM_USED
	.align		4
.L_35:
        /*0020*/ 	.byte	0x01, 0x41
	.zero		2


	//----- nvinfo : EIATTR_SPARSE_MMA_MASK
	.align		4
        /*0024*/ 	.byte	0x03, 0x50
        /*0026*/ 	.short	0x0000


	//----- nvinfo : EIATTR_TCGEN05_1CTA_USED
	.align		4
        /*0028*/ 	.byte	0x01, 0x51
	.zero		2


	//----- nvinfo : EIATTR_MAXREG_COUNT
	.align		4
        /*002c*/ 	.byte	0x03, 0x1b
        /*002e*/ 	.short	0x00ff


	//----- nvinfo : EIATTR_NUM_BARRIERS
	.align		4
        /*0030*/ 	.byte	0x02, 0x4c
        /*0032*/ 	.byte	0x07
	.zero		1


	//----- nvinfo : EIATTR_EXTERNS
	.align		4
        /*0034*/ 	.byte	0x04, 0x0f
        /*0036*/ 	.short	(.L_37 - .L_36)


	//   ....[0]....
	.align		4
.L_36:
        /*0038*/ 	.word	index@(__assertfail)


	//----- nvinfo : EIATTR_MERCURY_ISA_VERSION
	.align		4
.L_37:
        /*003c*/ 	.byte	0x03, 0x5f
        /*003e*/ 	.short	0x0101


	//----- nvinfo : EIATTR_INT_WARP_WIDE_INSTR_OFFSETS
	.align		4
        /*0040*/ 	.byte	0x04, 0x31
        /*0042*/ 	.short	(.L_39 - .L_38)


	//   ....[0]....
.L_38:
        /*0044*/ 	.word	0x00004420


	//   ....[1]....
        /*0048*/ 	.word	0x00004450


	//   ....[2]....
        /*004c*/ 	.word	0x00004470


	//   ....[3]....
        /*0050*/ 	.word	0x00004fa0


	//   ....[4]....
        /*0054*/ 	.word	0x00005050


	//----- nvinfo : EIATTR_COOP_GROUP_MASK_REGIDS
	.align		4
.L_39:
        /*0058*/ 	.byte	0x04, 0x29
        /*005a*/ 	.short	(.L_41 - .L_40)


	//   ....[0]....
.L_40:
        /*005c*/ 	.word	0xffffffff


	//   ....[1]....
        /*0060*/ 	.word	0xffffffff


	//   ....[2]....
        /*0064*/ 	.word	0xffffffff


	//   ....[3]....
        /*0068*/ 	.word	0xffffffff


	//   ....[4]....
        /*006c*/ 	.word	0xffffffff


	//   ....[5]....
        /*0070*/ 	.word	0xffffffff


	//   ....[6]....
        /*0074*/ 	.word	0xffffffff


	//   ....[7]....
        /*0078*/ 	.word	0xffffffff


	//   ....[8]....
        /*007c*/ 	.word	0xffffffff


	//   ....[9]....
        /*0080*/ 	.word	0xffffffff


	//   ....[10]....
        /*0084*/ 	.word	0xffffffff


	//   ....[11]....
        /*0088*/ 	.word	0xffffffff


	//   ....[12]....
        /*008c*/ 	.word	0xffffffff


	//   ....[13]....
        /*0090*/ 	.word	0xffffffff


	//----- nvinfo : EIATTR_COOP_GROUP_INSTR_OFFSETS
	.align		4
.L_41:
        /*0094*/ 	.byte	0x04, 0x28
        /*0096*/ 	.short	(.L_43 - .L_42)


	//   ....[0]....
.L_42:
        /*0098*/ 	.word	0x00000080


	//   ....[1]....
        /*009c*/ 	.word	0x000004e0


	//   ....[2]....
        /*00a0*/ 	.word	0x000007e0


	//   ....[3]....
        /*00a4*/ 	.word	0x00000920


	//   ....[4]....
        /*00a8*/ 	.word	0x00000a20


	//   ....[5]....
        /*00ac*/ 	.word	0x00000b90


	//   ....[6]....
        /*00b0*/ 	.word	0x00000d30


	//   ....[7]....
        /*00b4*/ 	.word	0x00000ee0


	//   ....[8]....
        /*00b8*/ 	.word	0x00002260


	//   ....[9]....
        /*00bc*/ 	.word	0x00003610


	//   ....[10]....
        /*00c0*/ 	.word	0x00003820


	//   ....[11]....
        /*00c4*/ 	.word	0x00003850


	//   ....[12]....
        /*00c8*/ 	.word	0x00004300


	//   ....[13]....
        /*00cc*/ 	.word	0x00004530


	//----- nvinfo : EIATTR_VRC_CTA_INIT_COUNT
	.align		4
.L_43:
        /*00d0*/ 	.byte	0x02, 0x4a
        /*00d2*/ 	.byte	0x80
	.zero		1


	//----- nvinfo : EIATTR_SYSCALL_OFFSETS
	.align		4
        /*00d4*/ 	.byte	0x04, 0x46
        /*00d6*/ 	.short	(.L_45 - .L_44)


	//   ....[0]....
.L_44:
        /*00d8*/ 	.word	0x00005bb0


	//   ....[1]....
        /*00dc*/ 	.word	0x00005cf0


	//   ....[2]....
        /*00e0*/ 	.word	0x00006470


	//----- nvinfo : EIATTR_MBARRIER_INSTR_OFFSETS
	.align		4
.L_45:
        /*00e4*/ 	.byte	0x04, 0x39
        /*00e6*/ 	.short	(.L_47 - .L_46)


	//   ....[0]....
.L_46:
        /*00e8*/ 	.word	0x00000620
        /*00ec*/ 	.word	0x000000ff
        /*00f0*/ 	.word	0x00000000
        /*00f4*/ 	.short	0x0100
        /*00f6*/ 	.byte	0x04
	.zero		1


	//   ....[1]....
        /*00f8*/ 	.word	0x00000630
        /*00fc*/ 	.word	0x000000ff
        /*0100*/ 	.word	0x00000068
        /*0104*/ 	.short	0x0100
        /*0106*/ 	.byte	0x04
	.zero		1


	//   ....[2]....
        /*0108*/ 	.word	0x00000640
        /*010c*/ 	.word	0x000000ff
        /*0110*/ 	.word	0x00000008
        /*0114*/ 	.short	0x0100
        /*0116*/ 	.byte	0x04
	.zero		1


	//   ....[3]....
        /*0118*/ 	.word	0x00000650
        /*011c*/ 	.word	0x000000ff
        /*0120*/ 	.word	0x00000070
        /*0124*/ 	.short	0x0100
        /*0126*/ 	.byte	0x04
	.zero		1


	//   ....[4]....
        /*0128*/ 	.word	0x00000660
        /*012c*/ 	.word	0x000000ff
        /*0130*/ 	.word	0x00000010
        /*0134*/ 	.short	0x0100
        /*0136*/ 	.byte	0x04
	.zero		1


	//   ....[5]....
        /*0138*/ 	.word	0x00000670
        /*013c*/ 	.word	0x000000ff
        /*0140*/ 	.word	0x00000078
        /*0144*/ 	.short	0x0100
        /*0146*/ 	.byte	0x04
	.zero		1


	//   ....[6]....
        /*0148*/ 	.word	0x00000680
        /*014c*/ 	.word	0x000000ff
        /*0150*/ 	.word	0x00000018
        /*0154*/ 	.short	0x0100
        /*0156*/ 	.byte	0x04
	.zero		1


	//   ....[7]....
        /*0158*/ 	.word	0x00000690
        /*015c*/ 	.word	0x000000ff
        /*0160*/ 	.word	0x00000080
        /*0164*/ 	.short	0x0100
        /*0166*/ 	.byte	0x04
	.zero		1


	//   ....[8]....
        /*0168*/ 	.word	0x000006a0
        /*016c*/ 	.word	0x000000ff
        /*0170*/ 	.word	0x00000020
        /*0174*/ 	.short	0x0100
        /*0176*/ 	.byte	0x04
	.zero		1


	//   ....[9]....
        /*0178*/ 	.word	0x000006b0
        /*017c*/ 	.word	0x000000ff
        /*0180*/ 	.word	0x00000088
        /*0184*/ 	.short	0x0100
        /*0186*/ 	.byte	0x04
	.zero		1


	//   ....[10]....
        /*0188*/ 	.word	0x000006c0
        /*018c*/ 	.word	0x000000ff
        /*0190*/ 	.word	0x00000028
        /*0194*/ 	.short	0x0100
        /*0196*/ 	.byte	0x04
	.zero		1


	//   ....[11]....
        /*0198*/ 	.word	0x000006d0
        /*019c*/ 	.word	0x000000ff
        /*01a0*/ 	.word	0x00000090
        /*01a4*/ 	.short	0x0100
        /*01a6*/ 	.byte	0x04
	.zero		1


	//   ....[12]....
        /*01a8*/ 	.word	0x000006e0
        /*01ac*/ 	.word	0x000000ff
        /*01b0*/ 	.word	0x00000030
        /*01b4*/ 	.short	0x0100
        /*01b6*/ 	.byte	0x04
	.zero		1


	//   ....[13]....
        /*01b8*/ 	.word	0x000006f0
        /*01bc*/ 	.word	0x000000ff
        /*01c0*/ 	.word	0x00000098
        /*01c4*/ 	.short	0x0100
        /*01c6*/ 	.byte	0x04
	.zero		1


	//   ....[14]....
        /*01c8*/ 	.word	0x00000700
        /*01cc*/ 	.word	0x000000ff
        /*01d0*/ 	.word	0x00000038
        /*01d4*/ 	.short	0x0100
        /*01d6*/ 	.byte	0x04
	.zero		1


	//   ....[15]....
        /*01d8*/ 	.word	0x00000710
        /*01dc*/ 	.word	0x000000ff
        /*01e0*/ 	.word	0x000000a0
        /*01e4*/ 	.short	0x0100
        /*01e6*/ 	.byte	0x04
	.zero		1


	//   ....[16]....
        /*01e8*/ 	.word	0x00000720
        /*01ec*/ 	.word	0x000000ff
        /*01f0*/ 	.word	0x00000040
        /*01f4*/ 	.short	0x0100
        /*01f6*/ 	.byte	0x04
	.zero		1


	//   ....[17]....
        /*01f8*/ 	.word	0x00000730
        /*01fc*/ 	.word	0x000000ff
        /*0200*/ 	.word	0x000000a8
        /*0204*/ 	.short	0x0100
        /*0206*/ 	.byte	0x04
	.zero		1


	//   ....[18]....
        /*0208*/ 	.word	0x00000740
        /*020c*/ 	.word	0x000000ff
        /*0210*/ 	.word	0x00000048
        /*0214*/ 	.short	0x0100
        /*0216*/ 	.byte	0x04
	.zero		1


	//   ....[19]....
        /*0218*/ 	.word	0x00000750
        /*021c*/ 	.word	0x000000ff
        /*0220*/ 	.word	0x000000b0
        /*0224*/ 	.short	0x0100
        /*0226*/ 	.byte	0x04
	.zero		1


	//   ....[20]....
        /*0228*/ 	.word	0x00000760
        /*022c*/ 	.word	0x000000ff
        /*0230*/ 	.word	0x00000050
        /*0234*/ 	.short	0x0100
        /*0236*/ 	.byte	0x04
	.zero		1


	//   ....[21]....
        /*0238*/ 	.word	0x00000770
        /*023c*/ 	.word	0x000000ff
        /*0240*/ 	.word	0x000000b8
        /*0244*/ 	.short	0x0100
        /*0246*/ 	.byte	0x04
	.zero		1


	//   ....[22]....
        /*0248*/ 	.word	0x00000780
        /*024c*/ 	.word	0x000000ff
        /*0250*/ 	.word	0x00000058
        /*0254*/ 	.short	0x0100
        /*0256*/ 	.byte	0x04
	.zero		1


	//   ....[23]....
        /*0258*/ 	.word	0x00000790
        /*025c*/ 	.word	0x000000ff
        /*0260*/ 	.word	0x000000c0
        /*0264*/ 	.short	0x0100
        /*0266*/ 	.byte	0x04
	.zero		1


	//   ....[24]....
        /*0268*/ 	.word	0x000007a0
        /*026c*/ 	.word	0x000000ff
        /*0270*/ 	.word	0x00000060
        /*0274*/ 	.short	0x0100
        /*0276*/ 	.byte	0x04
	.zero		1


	//   ....[25]....
        /*0278*/ 	.word	0x000007b0
        /*027c*/ 	.word	0x000000ff
        /*0280*/ 	.word	0x000000c8
        /*0284*/ 	.short	0x0100
        /*0286*/ 	.byte	0x04
	.zero		1


	//   ....[26]....
        /*0288*/ 	.word	0x000008f0
        /*028c*/ 	.word	0x000000ff
        /*0290*/ 	.word	0x000000d0
        /*0294*/ 	.short	0x0100
        /*0296*/ 	.byte	0x04
	.zero		1


	//   ....[27]....
        /*0298*/ 	.word	0x00000900
        /*029c*/ 	.word	0x000000ff
        /*02a0*/ 	.word	0x000000d8
        /*02a4*/ 	.short	0x0100
        /*02a6*/ 	.byte	0x04
	.zero		1


	//   ....[28]....
        /*02a8*/ 	.word	0x000009f0
        /*02ac*/ 	.word	0x000000ff
        /*02b0*/ 	.word	0x000000e0
        /*02b4*/ 	.short	0x0100
        /*02b6*/ 	.byte	0x06
	.zero		1


	//   ....[29]....
        /*02b8*/ 	.word	0x00000a00
        /*02bc*/ 	.word	0x000000ff
        /*02c0*/ 	.word	0x000000e8
        /*02c4*/ 	.short	0x0100
        /*02c6*/ 	.byte	0x06
	.zero		1


	//   ....[30]....
        /*02c8*/ 	.word	0x00000b40
        /*02cc*/ 	.word	0x000000ff
        /*02d0*/ 	.word	0x000000f0
        /*02d4*/ 	.short	0x0100
        /*02d6*/ 	.byte	0x06
	.zero		1


	//   ....[31]....
        /*02d8*/ 	.word	0x00000b50
        /*02dc*/ 	.word	0x000000ff
        /*02e0*/ 	.word	0x00000100
        /*02e4*/ 	.short	0x0100
        /*02e6*/ 	.byte	0x06
	.zero		1


	//   ....[32]....
        /*02e8*/ 	.word	0x00000b60
        /*02ec*/ 	.word	0x000000ff
        /*02f0*/ 	.word	0x000000f8
        /*02f4*/ 	.short	0x0100
        /*02f6*/ 	.byte	0x06
	.zero		1


	//   ....[33]....
        /*02f8*/ 	.word	0x00000b70
        /*02fc*/ 	.word	0x000000ff
        /*0300*/ 	.word	0x00000108
        /*0304*/ 	.short	0x0100
        /*0306*/ 	.byte	0x06
	.zero		1


	//   ....[34]....
        /*0308*/ 	.word	0x00000ca0
        /*030c*/ 	.word	0x000000ff
        /*0310*/ 	.word	0x00000110
        /*0314*/ 	.short	0x0100
        /*0316*/ 	.byte	0x04
	.zero		1


	//   ....[35]....
        /*0318*/ 	.word	0x00000cb0
        /*031c*/ 	.word	0x000000ff
        /*0320*/ 	.word	0x00000130
        /*0324*/ 	.short	0x0100
        /*0326*/ 	.byte	0x04
	.zero		1


	//   ....[36]....
        /*0328*/ 	.word	0x00000cc0
        /*032c*/ 	.word	0x000000ff
        /*0330*/ 	.word	0x00000118
        /*0334*/ 	.short	0x0100
        /*0336*/ 	.byte	0x04
	.zero		1


	//   ....[37]....
        /*0338*/ 	.word	0x00000cd0
        /*033c*/ 	.word	0x000000ff
        /*0340*/ 	.word	0x00000138
        /*0344*/ 	.short	0x0100
        /*0346*/ 	.byte	0x04
	.zero		1


	//   ....[38]....
        /*0348*/ 	.word	0x00000ce0
        /*034c*/ 	.word	0x000000ff
        /*0350*/ 	.word	0x00000120
        /*0354*/ 	.short	0x0100
        /*0356*/ 	.byte	0x04
	.zero		1


	//   ....[39]....
        /*0358*/ 	.word	0x00000cf0
        /*035c*/ 	.word	0x000000ff
        /*0360*/ 	.word	0x00000140
        /*0364*/ 	.short	0x0100
        /*0366*/ 	.byte	0x04
	.zero		1


	//   ....[40]....
        /*0368*/ 	.word	0x00000d00
        /*036c*/ 	.word	0x000000ff
        /*0370*/ 	.word	0x00000128
        /*0374*/ 	.short	0x0100
        /*0376*/ 	.byte	0x04
	.zero		1


	//   ....[41]....
        /*0378*/ 	.word	0x00000d10
        /*037c*/ 	.word	0x000000ff
        /*0380*/ 	.word	0x00000148
        /*0384*/ 	.short	0x0100
        /*0386*/ 	.byte	0x04
	.zero		1


	//   ....[42]....
        /*0388*/ 	.word	0x00000e00
        /*038c*/ 	.word	0x000000ff
        /*0390*/ 	.word	0x00000150
        /*0394*/ 	.short	0x0100
        /*0396*/ 	.byte	0x04
	.zero		1


	//   ....[43]....
        /*0398*/ 	.word	0x00000e10
        /*039c*/ 	.word	0x000000ff
        /*03a0*/ 	.word	0x00000160
        /*03a4*/ 	.short	0x0100
        /*03a6*/ 	.byte	0x04
	.zero		1


	//   ....[44]....
        /*03a8*/ 	.word	0x00000e20
        /*03ac*/ 	.word	0x000000ff
        /*03b0*/ 	.word	0x00000158
        /*03b4*/ 	.short	0x0100
        /*03b6*/ 	.byte	0x04
	.zero		1


	//   ....[45]....
        /*03b8*/ 	.word	0x00000e30
        /*03bc*/ 	.word	0x000000ff
        /*03c0*/ 	.word	0x00000168
        /*03c4*/ 	.short	0x0100
        /*03c6*/ 	.byte	0x04
	.zero		1


	//   ....[46]....
        /*03c8*/ 	.word	0x00001a90
        /*03cc*/ 	.word	0x00000000
        /*03d0*/ 	.word	0x00000160
        /*03d4*/ 	.short	0x010a
        /*03d6*/ 	.byte	0xff
	.zero		1


	//   ....[47]....
        /*03d8*/ 	.word	0x00001ac0
        /*03dc*/ 	.word	0x00000000
        /*03e0*/ 	.word	0x00000150
        /*03e4*/ 	.short	0x0101
        /*03e6*/ 	.byte	0xff
	.zero		1


	//   ....[48]....
        /*03e8*/ 	.word	0x00001ba0
        /*03ec*/ 	.word	0x000000ff
        /*03f0*/ 	.word	0x00000068
        /*03f4*/ 	.short	0x010a
        /*03f6*/ 	.byte	0x04
	.zero		1


	//   ....[49]....
        /*03f8*/ 	.word	0x00001c20
        /*03fc*/ 	.word	0x000000ff
        /*0400*/ 	.word	0x00000068
        /*0404*/ 	.short	0x010a
        /*0406*/ 	.byte	0x21
	.zero		1


	//   ....[50]....
        /*0408*/ 	.word	0x00001db0
        /*040c*/ 	.word	0x000000ff
        /*0410*/ 	.word	0x00000068
        /*0414*/ 	.short	0x010a
        /*0416*/ 	.byte	0x08
	.zero		1


	//   ....[51]....
        /*0418*/ 	.word	0x00001ef0
        /*041c*/ 	.word	0x000000ff
        /*0420*/ 	.word	0x000000e8
        /*0424*/ 	.short	0x0101
        /*0426*/ 	.byte	0x06
	.zero		1


	//   ....[52]....
        /*0428*/ 	.word	0x00001f10
        /*042c*/ 	.word	0x000000ff
        /*0430*/ 	.word	0x00000068
        /*0434*/ 	.short	0x010a
        /*0436*/ 	.byte	0x04
	.zero		1


	//   ....[53]....
        /*0438*/ 	.word	0x00001f90
        /*043c*/ 	.word	0x000000ff
        /*0440*/ 	.word	0x00000068
        /*0444*/ 	.short	0x010a
        /*0446*/ 	.byte	0x11
	.zero		1


	//   ....[54]....
        /*0448*/ 	.word	0x00002120
        /*044c*/ 	.word	0x000000ff
        /*0450*/ 	.word	0x00000068
        /*0454*/ 	.short	0x010a
        /*0456*/ 	.byte	0x07
	.zero		1


	//   ....[55]....
        /*0458*/ 	.word	0x00002290
        /*045c*/ 	.word	0x00000003
        /*0460*/ 	.word	0x000000f0
        /*0464*/ 	.short	0x010a
        /*0466*/ 	.byte	0xff
	.zero		1


	//   ....[56]....
        /*0468*/ 	.word	0x000023e0
        /*046c*/ 	.word	0x00000000
        /*0470*/ 	.word	0x00000000
        /*0474*/ 	.short	0x0101
        /*0476*/ 	.byte	0xff
	.zero		1


	//   ....[57]....
        /*0478*/ 	.word	0x00002980
        /*047c*/ 	.word	0x000000ff
        /*0480*/ 	.word	0x00000000
        /*0484*/ 	.short	0x010a
        /*0486*/ 	.byte	0x04
	.zero		1


	//   ....[58]....
        /*0488*/ 	.word	0x00002a10
        /*048c*/ 	.word	0x000000ff
        /*0490*/ 	.word	0x00000000
        /*0494*/ 	.short	0x010a
        /*0496*/ 	.byte	0x05
	.zero		1


	//   ....[59]....
        /*0498*/ 	.word	0x00002aa0
        /*049c*/ 	.word	0x000000ff
        /*04a0*/ 	.word	0x00000000
        /*04a4*/ 	.short	0x010a
        /*04a6*/ 	.byte	0x05
	.zero		1


	//   ....[60]....
        /*04a8*/ 	.word	0x00002b30
        /*04ac*/ 	.word	0x000000ff
        /*04b0*/ 	.word	0x00000000
        /*04b4*/ 	.short	0x010a
        /*04b6*/ 	.byte	0x05
	.zero		1


	//   ....[61]....
        /*04b8*/ 	.word	0x00002bc0
        /*04bc*/ 	.word	0x000000ff
        /*04c0*/ 	.word	0x00000000
        /*04c4*/ 	.short	0x010a
        /*04c6*/ 	.byte	0x05
	.zero		1


	//   ....[62]....
        /*04c8*/ 	.word	0x00002c50
        /*04cc*/ 	.word	0x000000ff
        /*04d0*/ 	.word	0x00000000
        /*04d4*/ 	.short	0x010a
        /*04d6*/ 	.byte	0x05
	.zero		1


	//   ....[63]....
        /*04d8*/ 	.word	0x00002ce0
        /*04dc*/ 	.word	0x000000ff
        /*04e0*/ 	.word	0x00000000
        /*04e4*/ 	.short	0x010a
        /*04e6*/ 	.byte	0x05
	.zero		1


	//   ....[64]....
        /*04e8*/ 	.word	0x00002d70
        /*04ec*/ 	.word	0x000000ff
        /*04f0*/ 	.word	0x00000000
        /*04f4*/ 	.short	0x010a
        /*04f6*/ 	.byte	0x05
	.zero		1


	//   ....[65]....
        /*04f8*/ 	.word	0x00002e00
        /*04fc*/ 	.word	0x000000ff
        /*0500*/ 	.word	0x00000000
        /*0504*/ 	.short	0x010a
        /*0506*/ 	.byte	0x05
	.zero		1


	//   ....[66]....
        /*0508*/ 	.word	0x00002e90
        /*050c*/ 	.word	0x000000ff
        /*0510*/ 	.word	0x00000000
        /*0514*/ 	.short	0x010a
        /*0516*/ 	.byte	0x05
	.zero		1


	//   ....[67]....
        /*0518*/ 	.word	0x00002f20
        /*051c*/ 	.word	0x000000ff
        /*0520*/ 	.word	0x00000000
        /*0524*/ 	.short	0x010a
        /*0526*/ 	.byte	0x05
	.zero		1


	//   ....[68]....
        /*0528*/ 	.word	0x00002fb0
        /*052c*/ 	.word	0x000000ff
        /*0530*/ 	.word	0x00000000
        /*0534*/ 	.short	0x010a
        /*0536*/ 	.byte	0x05
	.zero		1


	//   ....[69]....
        /*0538*/ 	.word	0x00003050
        /*053c*/ 	.word	0x00000000
        /*0540*/ 	.word	0x00000000
        /*0544*/ 	.short	0x010a
        /*0546*/ 	.byte	0xff
	.zero		1


	//   ....[70]....
        /*0548*/ 	.word	0x00003170
        /*054c*/ 	.word	0x00000002
        /*0550*/ 	.word	0x00000150
        /*0554*/ 	.short	0x010a
        /*0556*/ 	.byte	0xff
	.zero		1


	//   ....[71]....
        /*0558*/ 	.word	0x000031e0
        /*055c*/ 	.word	0x00000002
        /*0560*/ 	.word	0x00000000
        /*0564*/ 	.short	0x0101
        /*0566*/ 	.byte	0xff
	.zero		1


	//   ....[72]....
        /*0568*/ 	.word	0x00003200
        /*056c*/ 	.word	0x000000ff
        /*0570*/ 	.word	0x00000100
        /*0574*/ 	.short	0x010a
        /*0576*/ 	.byte	0x04
	.zero		1


	//   ....[73]....
        /*0578*/ 	.word	0x00003320
        /*057c*/ 	.word	0x00000002
        /*0580*/ 	.word	0x000000f0
        /*0584*/ 	.short	0x010a
        /*0586*/ 	.byte	0xff
	.zero		1


	//   ....[74]....
        /*0588*/ 	.word	0x00003420
        /*058c*/ 	.word	0x00000002
        /*0590*/ 	.word	0x00000000
        /*0594*/ 	.short	0x0101
        /*0596*/ 	.byte	0xff
	.zero		1


	//   ....[75]....
        /*0598*/ 	.word	0x000034b0
        /*059c*/ 	.word	0x000000ff
        /*05a0*/ 	.word	0x00000100
        /*05a4*/ 	.short	0x0106
        /*05a6*/ 	.byte	0x04
	.zero		1


	//   ....[76]....
        /*05a8*/ 	.word	0x000034d0
        /*05ac*/ 	.word	0x000000ff
        /*05b0*/ 	.word	0x00000100
        /*05b4*/ 	.short	0x010a
        /*05b6*/ 	.byte	0x04
	.zero		1


	//   ....[77]....
        /*05b8*/ 	.word	0x00003560
        /*05bc*/ 	.word	0x000000ff
        /*05c0*/ 	.word	0x00000100
        /*05c4*/ 	.short	0x0106
        /*05c6*/ 	.byte	0x07
	.zero		1


	//   ....[78]....
        /*05c8*/ 	.word	0x000035a0
        /*05cc*/ 	.word	0x00000000
        /*05d0*/ 	.word	0x00000100
        /*05d4*/ 	.short	0x010a
        /*05d6*/ 	.byte	0xff
	.zero		1


	//   ....[79]....
        /*05d8*/ 	.word	0x00003af0
        /*05dc*/ 	.word	0x00000000
        /*05e0*/ 	.word	0x000000f0
        /*05e4*/ 	.short	0x010a
        /*05e6*/ 	.byte	0xff
	.zero		1


	//   ....[80]....
        /*05e8*/ 	.word	0x00003bf0
        /*05ec*/ 	.word	0x00000003
        /*05f0*/ 	.word	0x00000000
        /*05f4*/ 	.short	0x0101
        /*05f6*/ 	.byte	0xff
	.zero		1


	//   ....[81]....
        /*05f8*/ 	.word	0x00003c00
        /*05fc*/ 	.word	0x000000ff
        /*0600*/ 	.word	0x00000000
        /*0604*/ 	.short	0x010a
        /*0606*/ 	.byte	0x04
	.zero		1


	//   ....[82]....
        /*0608*/ 	.word	0x00003c80
        /*060c*/ 	.word	0x000000ff
        /*0610*/ 	.word	0x00000130
        /*0614*/ 	.short	0x010a
        /*0616*/ 	.byte	0x1f
	.zero		1


	//   ....[83]....
        /*0618*/ 	.word	0x00003d60
        /*061c*/ 	.word	0x000000ff
        /*0620*/ 	.word	0x00000000
        /*0624*/ 	.short	0x010a
        /*0626*/ 	.byte	0x05
	.zero		1


	//   ....[84]....
        /*0628*/ 	.word	0x00003ea0
        /*062c*/ 	.word	0x000000ff
        /*0630*/ 	.word	0x00000000
        /*0634*/ 	.short	0x010a
        /*0636*/ 	.byte	0x04
	.zero		1


	//   ....[85]....
        /*0638*/ 	.word	0x00004130
        /*063c*/ 	.word	0x000000ff
        /*0640*/ 	.word	0x00000000
        /*0644*/ 	.short	0x010a
        /*0646*/ 	.byte	0x04
	.zero		1


	//   ....[86]....
        /*0648*/ 	.word	0x000041c0
        /*064c*/ 	.word	0x000000ff
        /*0650*/ 	.word	0x00000000
        /*0654*/ 	.short	0x010a
        /*0656*/ 	.byte	0x05
	.zero		1


	//   ....[87]....
        /*0658*/ 	.word	0x00004250
        /*065c*/ 	.word	0x000000ff
        /*0660*/ 	.word	0x00000000
        /*0664*/ 	.short	0x010a
        /*0666*/ 	.byte	0x05
	.zero		1


	//   ....[88]....
        /*0668*/ 	.word	0x000042e0
        /*066c*/ 	.word	0x000000ff
        /*0670*/ 	.word	0x00000000
        /*0674*/ 	.short	0x010a
        /*0676*/ 	.byte	0x04
	.zero		1


	//   ....[89]....
        /*0678*/ 	.word	0x00004780
        /*067c*/ 	.word	0x00000007
        /*0680*/ 	.word	0x000000f0
        /*0684*/ 	.short	0x010a
        /*0686*/ 	.byte	0xff
	.zero		1


	//   ....[90]....
        /*0688*/ 	.word	0x000048f0
        /*068c*/ 	.word	0x00000000
        /*0690*/ 	.word	0x00000000
        /*0694*/ 	.short	0x0101
        /*0696*/ 	.byte	0xff
	.zero		1


	//   ....[91]....
        /*0698*/ 	.word	0x00004d60
        /*069c*/ 	.word	0x000000ff
        /*06a0*/ 	.word	0x000000e8
        /*06a4*/ 	.short	0x010a
        /*06a6*/ 	.byte	0x11
	.zero		1


	//   ....[92]....
        /*06a8*/ 	.word	0x00004ee0
        /*06ac*/ 	.word	0x000000ff
        /*06b0*/ 	.word	0x000000d8
        /*06b4*/ 	.short	0x010a
        /*06b6*/ 	.byte	0x11
	.zero		1


	//   ....[93]....
        /*06b8*/ 	.word	0x000050f0
        /*06bc*/ 	.word	0x000000ff
        /*06c0*/ 	.word	0x000000d0
        /*06c4*/ 	.short	0x010b
        /*06c6*/ 	.byte	0x11
	.zero		1


	//   ....[94]....
        /*06c8*/ 	.word	0x00005100
        /*06cc*/ 	.word	0x000000ff
        /*06d0*/ 	.word	0x00000000
        /*06d4*/ 	.short	0x0101
        /*06d6*/ 	.byte	0x30
	.zero		1


	//   ....[95]....
        /*06d8*/ 	.word	0x00005140
        /*06dc*/ 	.word	0x00000000
        /*06e0*/ 	.word	0x000000d8
        /*06e4*/ 	.short	0x010a
        /*06e6*/ 	.byte	0xff
	.zero		1


	//   ....[96]....
        /*06e8*/ 	.word	0x00005470
        /*06ec*/ 	.word	0x00000003
        /*06f0*/ 	.word	0x000000f0
        /*06f4*/ 	.short	0x010a
        /*06f6*/ 	.byte	0xff
	.zero		1


	//   ....[97]....
        /*06f8*/ 	.word	0x000055f0
        /*06fc*/ 	.word	0x00000000
        /*0700*/ 	.word	0x00000000
        /*0704*/ 	.short	0x0101
        /*0706*/ 	.byte	0xff
	.zero		1


	//   ....[98]....
        /*0708*/ 	.word	0x00006050
        /*070c*/ 	.word	0x000000ff
        /*0710*/ 	.word	0x000000d0
        /*0714*/ 	.short	0x010a
        /*0716*/ 	.byte	0x2c
	.zero		1


	//   ....[99]....
        /*0718*/ 	.word	0x00006060
        /*071c*/ 	.word	0x00000010
        /*0720*/ 	.word	0x00000110
        /*0724*/ 	.short	0x010a
        /*0726*/ 	.byte	0xff
	.zero		1


	//   ....[100]....
        /*0728*/ 	.word	0x00006210
        /*072c*/ 	.word	0x000000ff
        /*0730*/ 	.word	0x000000d0
        /*0734*/ 	.short	0x010a
        /*0736*/ 	.byte	0x2c
	.zero		1


	//   ....[101]....
        /*0738*/ 	.word	0x000062f0
        /*073c*/ 	.word	0x000000ff
        /*0740*/ 	.word	0x00000000
        /*0744*/ 	.short	0x0101
        /*0746*/ 	.byte	0x04
	.zero		1


	//   ....[102]....
        /*0748*/ 	.word	0x00006350
        /*074c*/ 	.word	0x00000010
        /*0750*/ 	.word	0x00000110
        /*0754*/ 	.short	0x010a
        /*0756*/ 	.byte	0xff
	.zero		1


	//   ....[103]....
        /*0758*/ 	.word	0x00006610
        /*075c*/ 	.word	0x000000ff
        /*0760*/ 	.word	0x00000000
        /*0764*/ 	.short	0x0101
        /*0766*/ 	.byte	0x04
	.zero		1


	//   ....[104]....
        /*0768*/ 	.word	0x00007010
        /*076c*/ 	.word	0x00000000
        /*0770*/ 	.word	0x00000160
        /*0774*/ 	.short	0x010a
        /*0776*/ 	.byte	0xff
	.zero		1


	//   ....[105]....
        /*0778*/ 	.word	0x00007070
        /*077c*/ 	.word	0x00000000
        /*0780*/ 	.word	0x00000068
        /*0784*/ 	.short	0x010a
        /*0786*/ 	.byte	0xff
	.zero		1


	//   ....[106]....
        /*0788*/ 	.word	0x000070d0
        /*078c*/ 	.word	0x00000000
        /*0790*/ 	.word	0x00000068
        /*0794*/ 	.short	0x010a
        /*0796*/ 	.byte	0xff
	.zero		1


	//   ....[107]....
        /*0798*/ 	.word	0x00007120
        /*079c*/ 	.word	0x00000003
        /*07a0*/ 	.word	0x000000f0
        /*07a4*/ 	.short	0x010a
        /*07a6*/ 	.byte	0xff
	.zero		1


	//   ....[108]....
        /*07a8*/ 	.word	0x00007180
        /*07ac*/ 	.word	0x00000000
        /*07b0*/ 	.word	0x00000000
        /*07b4*/ 	.short	0x010a
        /*07b6*/ 	.byte	0xff
	.zero		1


	//   ....[109]....
        /*07b8*/ 	.word	0x000071e0
        /*07bc*/ 	.word	0x00000000
        /*07c0*/ 	.word	0x00000000
        /*07c4*/ 	.short	0x010a
        /*07c6*/ 	.byte	0xff
	.zero		1


	//   ....[110]....
        /*07c8*/ 	.word	0x00007240
        /*07cc*/ 	.word	0x00000000
        /*07d0*/ 	.word	0x00000000
        /*07d4*/ 	.short	0x010a
        /*07d6*/ 	.byte	0xff
	.zero		1


	//   ....[111]....
        /*07d8*/ 	.word	0x000072a0
        /*07dc*/ 	.word	0x00000000
        /*07e0*/ 	.word	0x00000000
        /*07e4*/ 	.short	0x010a
        /*07e6*/ 	.byte	0xff
	.zero		1


	//   ....[112]....
        /*07e8*/ 	.word	0x00007300
        /*07ec*/ 	.word	0x00000000
        /*07f0*/ 	.word	0x00000000
        /*07f4*/ 	.short	0x010a
        /*07f6*/ 	.byte	0xff
	.zero		1


	//   ....[113]....
        /*07f8*/ 	.word	0x00007360
        /*07fc*/ 	.word	0x00000000
        /*0800*/ 	.word	0x00000000
        /*0804*/ 	.short	0x010a
        /*0806*/ 	.byte	0xff
	.zero		1


	//   ....[114]....
        /*0808*/ 	.word	0x000073c0
        /*080c*/ 	.word	0x00000000
        /*0810*/ 	.word	0x00000000
        /*0814*/ 	.short	0x010a
        /*0816*/ 	.byte	0xff
	.zero		1


	//   ....[115]....
        /*0818*/ 	.word	0x00007420
        /*081c*/ 	.word	0x00000000
        /*0820*/ 	.word	0x00000000
        /*0824*/ 	.short	0x010a
        /*0826*/ 	.byte	0xff
	.zero		1


	//   ....[116]....
        /*0828*/ 	.word	0x00007480
        /*082c*/ 	.word	0x00000000
        /*0830*/ 	.word	0x00000000
        /*0834*/ 	.short	0x010a
        /*0836*/ 	.byte	0xff
	.zero		1


	//   ....[117]....
        /*0838*/ 	.word	0x000074e0
        /*083c*/ 	.word	0x00000000
        /*0840*/ 	.word	0x00000000
        /*0844*/ 	.short	0x010a
        /*0846*/ 	.byte	0xff
	.zero		1


	//   ....[118]....
        /*0848*/ 	.word	0x00007540
        /*084c*/ 	.word	0x00000000
        /*0850*/ 	.word	0x00000000
        /*0854*/ 	.short	0x010a
        /*0856*/ 	.byte	0xff
	.zero		1


	//   ....[119]....
        /*0858*/ 	.word	0x000075a0
        /*085c*/ 	.word	0x00000000
        /*0860*/ 	.word	0x00000000
        /*0864*/ 	.short	0x010a
        /*0866*/ 	.byte	0xff
	.zero		1


	//   ....[120]....
        /*0868*/ 	.word	0x000075f0
        /*086c*/ 	.word	0x00000002
        /*0870*/ 	.word	0x00000150
        /*0874*/ 	.short	0x010a
        /*0876*/ 	.byte	0xff
	.zero		1


	//   ....[121]....
        /*0878*/ 	.word	0x00007650
        /*087c*/ 	.word	0x00000002
        /*0880*/ 	.word	0x00000100
        /*0884*/ 	.short	0x010a
        /*0886*/ 	.byte	0xff
	.zero		1


	//   ....[122]....
        /*0888*/ 	.word	0x000076a0
        /*088c*/ 	.word	0x00000002
        /*0890*/ 	.word	0x000000f0
        /*0894*/ 	.short	0x010a
        /*0896*/ 	.byte	0xff
	.zero		1


	//   ....[123]....
        /*0898*/ 	.word	0x00007700
        /*089c*/ 	.word	0x00000000
        /*08a0*/ 	.word	0x00000100
        /*08a4*/ 	.short	0x010a
        /*08a6*/ 	.byte	0xff
	.zero		1


	//   ....[124]....
        /*08a8*/ 	.word	0x00007750
        /*08ac*/ 	.word	0x00000000
        /*08b0*/ 	.word	0x000000f0
        /*08b4*/ 	.short	0x010a
        /*08b6*/ 	.byte	0xff
	.zero		1


	//   ....[125]....
        /*08b8*/ 	.word	0x000077b0
        /*08bc*/ 	.word	0x00000002
        /*08c0*/ 	.word	0x00000130
        /*08c4*/ 	.short	0x010a
        /*08c6*/ 	.byte	0xff
	.zero		1


	//   ....[126]....
        /*08c8*/ 	.word	0x00007810
        /*08cc*/ 	.word	0x00000000
        /*08d0*/ 	.word	0x00000000
        /*08d4*/ 	.short	0x010a
        /*08d6*/ 	.byte	0xff
	.zero		1


	//   ....[127]....
        /*08d8*/ 	.word	0x00007870
        /*08dc*/ 	.word	0x00000000
        /*08e0*/ 	.word	0x00000000
        /*08e4*/ 	.short	0x010a
        /*08e6*/ 	.byte	0xff
	.zero		1


	//   ....[128]....
        /*08e8*/ 	.word	0x000078d0
        /*08ec*/ 	.word	0x00000000
        /*08f0*/ 	.word	0x00000000
        /*08f4*/ 	.short	0x010a
        /*08f6*/ 	.byte	0xff
	.zero		1


	//   ....[129]....
        /*08f8*/ 	.word	0x00007930
        /*08fc*/ 	.word	0x00000000
        /*0900*/ 	.word	0x00000000
        /*0904*/ 	.short	0x010a
        /*0906*/ 	.byte	0xff
	.zero		1


	//   ....[130]....
        /*0908*/ 	.word	0x00007990
        /*090c*/ 	.word	0x00000000
        /*0910*/ 	.word	0x00000000
        /*0914*/ 	.short	0x010a
        /*0916*/ 	.byte	0xff
	.zero		1


	//   ....[131]....
        /*0918*/ 	.word	0x000079e0
        /*091c*/ 	.word	0x00000007
        /*0920*/ 	.word	0x000000f0
        /*0924*/ 	.short	0x010a
        /*0926*/ 	.byte	0xff
	.zero		1


	//   ....[132]....
        /*0928*/ 	.word	0x00007a40
        /*092c*/ 	.word	0x00000000
        /*0930*/ 	.word	0x000000e8
        /*0934*/ 	.short	0x010a
        /*0936*/ 	.byte	0xff
	.zero		1


	//   ....[133]....
        /*0938*/ 	.word	0x00007aa0
        /*093c*/ 	.word	0x00000000
        /*0940*/ 	.word	0x000000d8
        /*0944*/ 	.short	0x010a
        /*0946*/ 	.byte	0xff
	.zero		1


	//   ....[134]....
        /*0948*/ 	.word	0x00007af0
        /*094c*/ 	.word	0x00000003
        /*0950*/ 	.word	0x000000f0
        /*0954*/ 	.short	0x010a
        /*0956*/ 	.byte	0xff
	.zero		1


	//   ....[135]....
        /*0958*/ 	.word	0x00007b50
        /*095c*/ 	.word	0x00000000
        /*0960*/ 	.word	0x000000d0
        /*0964*/ 	.short	0x010a
        /*0966*/ 	.byte	0xff
	.zero		1


	//   ....[136]....
        /*0968*/ 	.word	0x00007ba0
        /*096c*/ 	.word	0x00000010
        /*0970*/ 	.word	0x00000110
        /*0974*/ 	.short	0x010a
        /*0976*/ 	.byte	0xff
	.zero		1


	//----- nvinfo : EIATTR_NUM_MBARRIERS
	.align		4
.L_47:
        /*0978*/ 	.byte	0x03, 0x38
        /*097a*/ 	.short	0x002e


	//----- nvinfo : EIATTR_EXIT_INSTR_OFFSETS
	.align		4
        /*097c*/ 	.byte	0x04, 0x1c
        /*097e*/ 	.short	(.L_49 - .L_48)


	//   ....[0]....
.L_48:
        /*0980*/ 	.word	0x00003080


	//   ....[1]....
        /*0984*/ 	.word	0x00003570


	//   ....[2]....
        /*0988*/ 	.word	0x000035d0


	//   ....[3]....
        /*098c*/ 	.word	0x00004540


	//   ....[4]....
        /*0990*/ 	.word	0x00005170


	//   ....[5]....
        /*0994*/ 	.word	0x000051b0


	//   ....[6]....
        /*0998*/ 	.word	0x00007000


	//----- nvinfo : EIATTR_MAX_THREADS
	.align		4
.L_49:
        /*099c*/ 	.byte	0x04, 0x05
        /*099e*/ 	.short	(.L_51 - .L_50)
.L_50:
        /*09a0*/ 	.word	0x00000100
        /*09a4*/ 	.word	0x00000001
        /*09a8*/ 	.word	0x00000001


	//----- nvinfo : EIATTR_CRS_STACK_SIZE
	.align		4
.L_51:
        /*09ac*/ 	.byte	0x04, 0x1e
        /*09ae*/ 	.short	(.L_53 - .L_52)
.L_52:
        /*09b0*/ 	.word	0x00000000


	//----- nvinfo : EIATTR_CBANK_PARAM_SIZE
	.align		4
.L_53:
        /*09b4*/ 	.byte	0x03, 0x19
        /*09b6*/ 	.short	0x0800


	//----- nvinfo : EIATTR_PARAM_CBANK
	.align		4
        /*09b8*/ 	.byte	0x04, 0x0a
        /*09ba*/ 	.short	(.L_55 - .L_54)
	.align		4
.L_54:
        /*09bc*/ 	.word	index@(.nv.constant0._ZN7cutlass13device_kernelINS_4gemm6kernel13GemmUniversalIN4cute5tupleIJiiiiEEENS1_10collective13CollectiveMmaINS1_35MainloopSm100TmaUmmaWarpSpecializedILi13ELi2ELi4ENS5_IJNS4_1CILi2EEESB_NSA_ILi1EEEEEEEENS5_IJNSA_ILi64EEESF_NSA_ILi128EEEEEEaNS5_IJlSC_lEEEaSI_NS4_8TiledMMAINS4_8MMA_AtomIJNS4_15SM100_MMA_S8_SSIaaiLi64ELi64ELNS4_4UMMA5MajorE0ELSN_0ELNSM_8SaturateE0EEEEEENS4_6LayoutINS5_IJSC_SC_SC_EEENS5_IJNSA_ILi0EEEST_ST_EEEEENS5_IJNS4_10UnderscoreESW_SW_EEEEENS4_23SM90_TMA_LOAD_MULTICASTENS4_14ComposedLayoutINS4_7SwizzleILi3ELi4ELi3EEENS4_18smem_ptr_flag_bitsILi8EEENSR_INS5_IJNSA_ILi8EEESG_EEENS5_IJSG_SC_EEEEEEEvNS4_8identityESZ_S19_vS1A_EENS_8epilogue10collective18CollectiveEpilogueINS1C_23Sm100TmaWarpSpecializedILi1ELi1ELi32ELb0ELb0EEEJSH_NS5_IJNSR_ISF_SC_EES1H_EEEaSI_aSI_NS1C_6fusion15FusionCallbacksIS1G_NS1J_17LinearCombinationIaiaiLNS_15FloatRoundStyleE2EEESH_S1I_JEEENS4_5SM1004TMEM4LOAD26SM100_TMEM_LOAD_16dp32b32xENS4_13SM90_TMA_LOADENS10_INS11_ILi2ELi4ELi3EEES14_NSR_INS5_IJS15_SF_EEENS5_IJSF_SC_EEEEEEENS4_39AutoVectorizingCopyWithAssumedAlignmentILi128EEENS4_14SM90_TMA_STOREES1Y_S20_S20_EEEvvEEEEvNT_6ParamsE)
        /*09c0*/ 	.short	0x0380
        /*09c2*/ 	.short	0x0800


	//----- nvinfo : EIATTR_SW_WAR
	.align		4
.L_55:
        /*09c4*/ 	.byte	0x04, 0x36
        /*09c6*/ 	.short	(.L_57 - .L_56)
.L_56:
        /*09c8*/ 	.word	0x00000008
.L_57:


//--------------------- .nv.callgraph             --------------------------
	.section	.nv.callgraph,"",@"SHT_CUDA_CALLGRAPH"
	.align	4
	.sectionentsize	8
	.align		4
        /*0000*/ 	.word	0x00000000
	.align		4
        /*0004*/ 	.word	0xffffffff
	.align		4
        /*0008*/ 	.word	index@(_ZN7cutlass13device_kernelINS_4gemm6kernel13GemmUniversalIN4cute5tupleIJiiiiEEENS1_10collective13CollectiveMmaINS1_35MainloopSm100TmaUmmaWarpSpecializedILi13ELi2ELi4ENS5_IJNS4_1CILi2EEESB_NSA_ILi1EEEEEEEENS5_IJNSA_ILi64EEESF_NSA_ILi128EEEEEEaNS5_IJlSC_lEEEaSI_NS4_8TiledMMAINS4_8MMA_AtomIJNS4_15SM100_MMA_S8_SSIaaiLi64ELi64ELNS4_4UMMA5MajorE0ELSN_0ELNSM_8SaturateE0EEEEEENS4_6LayoutINS5_IJSC_SC_SC_EEENS5_IJNSA_ILi0EEEST_ST_EEEEENS5_IJNS4_10UnderscoreESW_SW_EEEEENS4_23SM90_TMA_LOAD_MULTICASTENS4_14ComposedLayoutINS4_7SwizzleILi3ELi4ELi3EEENS4_18smem_ptr_flag_bitsILi8EEENSR_INS5_IJNSA_ILi8EEESG_EEENS5_IJSG_SC_EEEEEEEvNS4_8identityESZ_S19_vS1A_EENS_8epilogue10collective18CollectiveEpilogueINS1C_23Sm100TmaWarpSpecializedILi1ELi1ELi32ELb0ELb0EEEJSH_NS5_IJNSR_ISF_SC_EES1H_EEEaSI_aSI_NS1C_6fusion15FusionCallbacksIS1G_NS1J_17LinearCombinationIaiaiLNS_15FloatRoundStyleE2EEESH_S1I_JEEENS4_5SM1004TMEM4LOAD26SM100_TMEM_LOAD_16dp32b32xENS4_13SM90_TMA_LOADENS10_INS11_ILi2ELi4ELi3EEES14_NSR_INS5_IJS15_SF_EEENS5_IJSF_SC_EEEEEEENS4_39AutoVectorizingCopyWithAssumedAlignmentILi128EEENS4_14SM90_TMA_STOREES1Y_S20_S20_EEEvvEEEEvNT_6ParamsE)
	.align		4
        /*000c*/ 	.word	index@(__assertfail)
	.align		4
        /*0010*/ 	.word	0x00000000
	.align		4
        /*0014*/ 	.word	0xfffffffe
	.align		4
        /*0018*/ 	.word	0x00000000
	.align		4
        /*001c*/ 	.word	0xfffffffd
	.align		4
        /*0020*/ 	.word	0x00000000
	.align		4
        /*0024*/ 	.word	0xfffffffc


//--------------------- .nv.constant4             --------------------------
	.section	.nv.constant4,"a",@progbits
	.align	8
	.align		8
.nv.constant4:
        /*0000*/ 	.dword	__assertfail
	.align		8
        /*0008*/ 	.dword	__unnamed_1
	.align		8
        /*0010*/ 	.dword	__unnamed_2
	.align		8
        /*0018*/ 	.dword	_ZN40_INTERNAL_c09691bf_4_k_cu_7866afa0_276244cuda3std3__45__cpo5beginE
	.align		8
        /*0020*/ 	.dword	_ZN40_INTERNAL_c09691bf_4_k_cu_7866afa0_276244cuda3std3__45__cpo3endE
	.align		8
        /*0028*/ 	.dword	_ZN40_INTERNAL_c09691bf_4_k_cu_7866afa0_276244cuda3std3__45__cpo6cbeginE
	.align		8
        /*0030*/ 	.dword	_ZN40_INTERNAL_c09691bf_4_k_cu_7866afa0_276244cuda3std3__45__cpo4cendE
	.align		8
        /*0038*/ 	.dword	_ZN40_INTERNAL_c09691bf_4_k_cu_7866afa0_276244cuda3std3__442_GLOBAL__N__c09691bf_4_k_cu_7866afa0_276246ignoreE
	.align		8
        /*0040*/ 	.dword	_ZN40_INTERNAL_c09691bf_4_k_cu_7866afa0_276244cuda3std3__419piecewise_constructE
	.align		8
        /*0048*/ 	.dword	_ZN40_INTERNAL_c09691bf_4_k_cu_7866afa0_276244cuda3std3__48in_placeE
	.align		8
        /*0050*/ 	.dword	_ZN40_INTERNAL_c09691bf_4_k_cu_7866afa0_276244cuda3std6ranges3__45__cpo4swapE
	.align		8
        /*0058*/ 	.dword	_ZN40_INTERNAL_c09691bf_4_k_cu_7866afa0_276244cuda3std6ranges3__45__cpo9iter_moveE
	.align		8
        /*0060*/ 	.dword	_ZN40_INTERNAL_c09691bf_4_k_cu_7866afa0_276244cute7productE
	.align		8
        /*0068*/ 	.dword	_ZN40_INTERNAL_c09691bf_4_k_cu_7866afa0_276244cute1_E
	.align		8
        /*0070*/ 	.dword	$str$25
	.align		8
        /*0078*/ 	.dword	$str$26
	.align		8
        /*0080*/ 	.dword	$str$27
	.align		8
        /*0088*/ 	.dword	$str$28


//--------------------- .text._ZN7cutlass13device_kernelINS_4gemm6kernel13GemmUniversalIN4cute5tupleIJiiiiEEENS1_10collective13CollectiveMmaINS1_35MainloopSm100TmaUmmaWarpSpecializedILi13ELi2ELi4ENS5_IJNS4_1CILi2EEESB_NSA_ILi1EEEEEEEENS5_IJNSA_ILi64EEESF_NSA_ILi128EEEEEEaNS5_IJlSC_lEEEaSI_NS4_8TiledMMAINS4_8MMA_AtomIJNS4_15SM100_MMA_S8_SSIaaiLi64ELi64ELNS4_4UMMA5MajorE0ELSN_0ELNSM_8SaturateE0EEEEEENS4_6LayoutINS5_IJSC_SC_SC_EEENS5_IJNSA_ILi0EEEST_ST_EEEEENS5_IJNS4_10UnderscoreESW_SW_EEEEENS4_23SM90_TMA_LOAD_MULTICASTENS4_14ComposedLayoutINS4_7SwizzleILi3ELi4ELi3EEENS4_18smem_ptr_flag_bitsILi8EEENSR_INS5_IJNSA_ILi8EEESG_EEENS5_IJSG_SC_EEEEEEEvNS4_8identityESZ_S19_vS1A_EENS_8epilogue10collective18CollectiveEpilogueINS1C_23Sm100TmaWarpSpecializedILi1ELi1ELi32ELb0ELb0EEEJSH_NS5_IJNSR_ISF_SC_EES1H_EEEaSI_aSI_NS1C_6fusion15FusionCallbacksIS1G_NS1J_17LinearCombinationIaiaiLNS_15FloatRoundStyleE2EEESH_S1I_JEEENS4_5SM1004TMEM4LOAD26SM100_TMEM_LOAD_16dp32b32xENS4_13SM90_TMA_LOADENS10_INS11_ILi2ELi4ELi3EEES14_NSR_INS5_IJS15_SF_EEENS5_IJSF_SC_EEEEEEENS4_39AutoVectorizingCopyWithAssumedAlignmentILi128EEENS4_14SM90_TMA_STOREES1Y_S20_S20_EEEvvEEEEvNT_6ParamsE --------------------------
	.section	.text._ZN7cutlass13device_kernelINS_4gemm6kernel13GemmUniversalIN4cute5tupleIJiiiiEEENS1_10collective13CollectiveMmaINS1_35MainloopSm100TmaUmmaWarpSpecializedILi13ELi2ELi4ENS5_IJNS4_1CILi2EEESB_NSA_ILi1EEEEEEEENS5_IJNSA_ILi64EEESF_NSA_ILi128EEEEEEaNS5_IJlSC_lEEEaSI_NS4_8TiledMMAINS4_8MMA_AtomIJNS4_15SM100_MMA_S8_SSIaaiLi64ELi64ELNS4_4UMMA5MajorE0ELSN_0ELNSM_8SaturateE0EEEEEENS4_6LayoutINS5_IJSC_SC_SC_EEENS5_IJNSA_ILi0EEEST_ST_EEEEENS5_IJNS4_10UnderscoreESW_SW_EEEEENS4_23SM90_TMA_LOAD_MULTICASTENS4_14ComposedLayoutINS4_7SwizzleILi3ELi4ELi3EEENS4_18smem_ptr_flag_bitsILi8EEENSR_INS5_IJNSA_ILi8EEESG_EEENS5_IJSG_SC_EEEEEEEvNS4_8identityESZ_S19_vS1A_EENS_8epilogue10collective18CollectiveEpilogueINS1C_23Sm100TmaWarpSpecializedILi1ELi1ELi32ELb0ELb0EEEJSH_NS5_IJNSR_ISF_SC_EES1H_EEEaSI_aSI_NS1C_6fusion15FusionCallbacksIS1G_NS1J_17LinearCombinationIaiaiLNS_15FloatRoundStyleE2EEESH_S1I_JEEENS4_5SM1004TMEM4LOAD26SM100_TMEM_LOAD_16dp32b32xENS4_13SM90_TMA_LOADENS10_INS11_ILi2ELi4ELi3EEES14_NSR_INS5_IJS15_SF_EEENS5_IJSF_SC_EEEEEEENS4_39AutoVectorizingCopyWithAssumedAlignmentILi128EEENS4_14SM90_TMA_STOREES1Y_S20_S20_EEEvvEEEEvNT_6ParamsE,"ax",@progbits
	.align	128
.text._ZN7cutlass13device_kernelINS_4gemm6kernel13GemmUniversalIN4cute5tupleIJiiiiEEENS1_10collective13CollectiveMmaINS1_35MainloopSm100TmaUmmaWarpSpecializedILi13ELi2ELi4ENS5_IJNS4_1CILi2EEESB_NSA_ILi1EEEEEEEENS5_IJNSA_ILi64EEESF_NSA_ILi128EEEEEEaNS5_IJlSC_lEEEaSI_NS4_8TiledMMAINS4_8MMA_AtomIJNS4_15SM100_MMA_S8_SSIaaiLi64ELi64ELNS4_4UMMA5MajorE0ELSN_0ELNSM_8SaturateE0EEEEEENS4_6LayoutINS5_IJSC_SC_SC_EEENS5_IJNSA_ILi0EEEST_ST_EEEEENS5_IJNS4_10UnderscoreESW_SW_EEEEENS4_23SM90_TMA_LOAD_MULTICASTENS4_14ComposedLayoutINS4_7SwizzleILi3ELi4ELi3EEENS4_18smem_ptr_flag_bitsILi8EEENSR_INS5_IJNSA_ILi8EEESG_EEENS5_IJSG_SC_EEEEEEEvNS4_8identityESZ_S19_vS1A_EENS_8epilogue10collective18CollectiveEpilogueINS1C_23Sm100TmaWarpSpecializedILi1ELi1ELi32ELb0ELb0EEEJSH_NS5_IJNSR_ISF_SC_EES1H_EEEaSI_aSI_NS1C_6fusion15FusionCallbacksIS1G_NS1J_17LinearCombinationIaiaiLNS_15FloatRoundStyleE2EEESH_S1I_JEEENS4_5SM1004TMEM4LOAD26SM100_TMEM_LOAD_16dp32b32xENS4_13SM90_TMA_LOADENS10_INS11_ILi2ELi4ELi3EEES14_NSR_INS5_IJS15_SF_EEENS5_IJSF_SC_EEEEEEENS4_39AutoVectorizingCopyWithAssumedAlignmentILi128EEENS4_14SM90_TMA_STOREES1Y_S20_S20_EEEvvEEEEvNT_6ParamsE:
        .type           _ZN7cutlass13device_kernelINS_4gemm6kernel13GemmUniversalIN4cute5tupleIJiiiiEEENS1_10collective13CollectiveMmaINS1_35MainloopSm100TmaUmmaWarpSpecializedILi13ELi2ELi4ENS5_IJNS4_1CILi2EEESB_NSA_ILi1EEEEEEEENS5_IJNSA_ILi64EEESF_NSA_ILi128EEEEEEaNS5_IJlSC_lEEEaSI_NS4_8TiledMMAINS4_8MMA_AtomIJNS4_15SM100_MMA_S8_SSIaaiLi64ELi64ELNS4_4UMMA5MajorE0ELSN_0ELNSM_8SaturateE0EEEEEENS4_6LayoutINS5_IJSC_SC_SC_EEENS5_IJNSA_ILi0EEEST_ST_EEEEENS5_IJNS4_10UnderscoreESW_SW_EEEEENS4_23SM90_TMA_LOAD_MULTICASTENS4_14ComposedLayoutINS4_7SwizzleILi3ELi4ELi3EEENS4_18smem_ptr_flag_bitsILi8EEENSR_INS5_IJNSA_ILi8EEESG_EEENS5_IJSG_SC_EEEEEEEvNS4_8identityESZ_S19_vS1A_EENS_8epilogue10collective18CollectiveEpilogueINS1C_23Sm100TmaWarpSpecializedILi1ELi1ELi32ELb0ELb0EEEJSH_NS5_IJNSR_ISF_SC_EES1H_EEEaSI_aSI_NS1C_6fusion15FusionCallbacksIS1G_NS1J_17LinearCombinationIaiaiLNS_15FloatRoundStyleE2EEESH_S1I_JEEENS4_5SM1004TMEM4LOAD26SM100_TMEM_LOAD_16dp32b32xENS4_13SM90_TMA_LOADENS10_INS11_ILi2ELi4ELi3EEES14_NSR_INS5_IJS15_SF_EEENS5_IJSF_SC_EEEEEEENS4_39AutoVectorizingCopyWithAssumedAlignmentILi128EEENS4_14SM90_TMA_STOREES1Y_S20_S20_EEEvvEEEEvNT_6ParamsE,@function
        .size           _ZN7cutlass13device_kernelINS_4gemm6kernel13GemmUniversalIN4cute5tupleIJiiiiEEENS1_10collective13CollectiveMmaINS1_35MainloopSm100TmaUmmaWarpSpecializedILi13ELi2ELi4ENS5_IJNS4_1CILi2EEESB_NSA_ILi1EEEEEEEENS5_IJNSA_ILi64EEESF_NSA_ILi128EEEEEEaNS5_IJlSC_lEEEaSI_NS4_8TiledMMAINS4_8MMA_AtomIJNS4_15SM100_MMA_S8_SSIaaiLi64ELi64ELNS4_4UMMA5MajorE0ELSN_0ELNSM_8SaturateE0EEEEEENS4_6LayoutINS5_IJSC_SC_SC_EEENS5_IJNSA_ILi0EEEST_ST_EEEEENS5_IJNS4_10UnderscoreESW_SW_EEEEENS4_23SM90_TMA_LOAD_MULTICASTENS4_14ComposedLayoutINS4_7SwizzleILi3ELi4ELi3EEENS4_18smem_ptr_flag_bitsILi8EEENSR_INS5_IJNSA_ILi8EEESG_EEENS5_IJSG_SC_EEEEEEEvNS4_8identityESZ_S19_vS1A_EENS_8epilogue10collective18CollectiveEpilogueINS1C_23Sm100TmaWarpSpecializedILi1ELi1ELi32ELb0ELb0EEEJSH_NS5_IJNSR_ISF_SC_EES1H_EEEaSI_aSI_NS1C_6fusion15FusionCallbacksIS1G_NS1J_17LinearCombinationIaiaiLNS_15FloatRoundStyleE2EEESH_S1I_JEEENS4_5SM1004TMEM4LOAD26SM100_TMEM_LOAD_16dp32b32xENS4_13SM90_TMA_LOADENS10_INS11_ILi2ELi4ELi3EEES14_NSR_INS5_IJS15_SF_EEENS5_IJSF_SC_EEEEEEENS4_39AutoVectorizingCopyWithAssumedAlignmentILi128EEENS4_14SM90_TMA_STOREES1Y_S20_S20_EEEvvEEEEvNT_6ParamsE,(.L_x_163 - _ZN7cutlass13device_kernelINS_4gemm6kernel13GemmUniversalIN4cute5tupleIJiiiiEEENS1_10collective13CollectiveMmaINS1_35MainloopSm100TmaUmmaWarpSpecializedILi13ELi2ELi4ENS5_IJNS4_1CILi2EEESB_NSA_ILi1EEEEEEEENS5_IJNSA_ILi64EEESF_NSA_ILi128EEEEEEaNS5_IJlSC_lEEEaSI_NS4_8TiledMMAINS4_8MMA_AtomIJNS4_15SM100_MMA_S8_SSIaaiLi64ELi64ELNS4_4UMMA5MajorE0ELSN_0ELNSM_8SaturateE0EEEEEENS4_6LayoutINS5_IJSC_SC_SC_EEENS5_IJNSA_ILi0EEEST_ST_EEEEENS5_IJNS4_10UnderscoreESW_SW_EEEEENS4_23SM90_TMA_LOAD_MULTICASTENS4_14ComposedLayoutINS4_7SwizzleILi3ELi4ELi3EEENS4_18smem_ptr_flag_bitsILi8EEENSR_INS5_IJNSA_ILi8EEESG_EEENS5_IJSG_SC_EEEEEEEvNS4_8identityESZ_S19_vS1A_EENS_8epilogue10collective18CollectiveEpilogueINS1C_23Sm100TmaWarpSpecializedILi1ELi1ELi32ELb0ELb0EEEJSH_NS5_IJNSR_ISF_SC_EES1H_EEEaSI_aSI_NS1C_6fusion15FusionCallbacksIS1G_NS1J_17LinearCombinationIaiaiLNS_15FloatRoundStyleE2EEESH_S1I_JEEENS4_5SM1004TMEM4LOAD26SM100_TMEM_LOAD_16dp32b32xENS4_13SM90_TMA_LOADENS10_INS11_ILi2ELi4ELi3EEES14_NSR_INS5_IJS15_SF_EEENS5_IJSF_SC_EEEEEEENS4_39AutoVectorizingCopyWithAssumedAlignmentILi128EEENS4_14SM90_TMA_STOREES1Y_S20_S20_EEEvvEEEEvNT_6ParamsE)
        .other          _ZN7cutlass13device_kernelINS_4gemm6kernel13GemmUniversalIN4cute5tupleIJiiiiEEENS1_10collective13CollectiveMmaINS1_35MainloopSm100TmaUmmaWarpSpecializedILi13ELi2ELi4ENS5_IJNS4_1CILi2EEESB_NSA_ILi1EEEEEEEENS5_IJNSA_ILi64EEESF_NSA_ILi128EEEEEEaNS5_IJlSC_lEEEaSI_NS4_8TiledMMAINS4_8MMA_AtomIJNS4_15SM100_MMA_S8_SSIaaiLi64ELi64ELNS4_4UMMA5MajorE0ELSN_0ELNSM_8SaturateE0EEEEEENS4_6LayoutINS5_IJSC_SC_SC_EEENS5_IJNSA_ILi0EEEST_ST_EEEEENS5_IJNS4_10UnderscoreESW_SW_EEEEENS4_23SM90_TMA_LOAD_MULTICASTENS4_14ComposedLayoutINS4_7SwizzleILi3ELi4ELi3EEENS4_18smem_ptr_flag_bitsILi8EEENSR_INS5_IJNSA_ILi8EEESG_EEENS5_IJSG_SC_EEEEEEEvNS4_8identityESZ_S19_vS1A_EENS_8epilogue10collective18CollectiveEpilogueINS1C_23Sm100TmaWarpSpecializedILi1ELi1ELi32ELb0ELb0EEEJSH_NS5_IJNSR_ISF_SC_EES1H_EEEaSI_aSI_NS1C_6fusion15FusionCallbacksIS1G_NS1J_17LinearCombinationIaiaiLNS_15FloatRoundStyleE2EEESH_S1I_JEEENS4_5SM1004TMEM4LOAD26SM100_TMEM_LOAD_16dp32b32xENS4_13SM90_TMA_LOADENS10_INS11_ILi2ELi4ELi3EEES14_NSR_INS5_IJS15_SF_EEENS5_IJSF_SC_EEEEEEENS4_39AutoVectorizingCopyWithAssumedAlignmentILi128EEENS4_14SM90_TMA_STOREES1Y_S20_S20_EEEvvEEEEvNT_6ParamsE,@"STO_CUDA_ENTRY STV_DEFAULT"
_ZN7cutlass13device_kernelINS_4gemm6kernel13GemmUniversalIN4cute5tupleIJiiiiEEENS1_10collective13CollectiveMmaINS1_35MainloopSm100TmaUmmaWarpSpecializedILi13ELi2ELi4ENS5_IJNS4_1CILi2EEESB_NSA_ILi1EEEEEEEENS5_IJNSA_ILi64EEESF_NSA_ILi128EEEEEEaNS5_IJlSC_lEEEaSI_NS4_8TiledMMAINS4_8MMA_AtomIJNS4_15SM100_MMA_S8_SSIaaiLi64ELi64ELNS4_4UMMA5MajorE0ELSN_0ELNSM_8SaturateE0EEEEEENS4_6LayoutINS5_IJSC_SC_SC_EEENS5_IJNSA_ILi0EEEST_ST_EEEEENS5_IJNS4_10UnderscoreESW_SW_EEEEENS4_23SM90_TMA_LOAD_MULTICASTENS4_14ComposedLayoutINS4_7SwizzleILi3ELi4ELi3EEENS4_18smem_ptr_flag_bitsILi8EEENSR_INS5_IJNSA_ILi8EEESG_EEENS5_IJSG_SC_EEEEEEEvNS4_8identityESZ_S19_vS1A_EENS_8epilogue10collective18CollectiveEpilogueINS1C_23Sm100TmaWarpSpecializedILi1ELi1ELi32ELb0ELb0EEEJSH_NS5_IJNSR_ISF_SC_EES1H_EEEaSI_aSI_NS1C_6fusion15FusionCallbacksIS1G_NS1J_17LinearCombinationIaiaiLNS_15FloatRoundStyleE2EEESH_S1I_JEEENS4_5SM1004TMEM4LOAD26SM100_TMEM_LOAD_16dp32b32xENS4_13SM90_TMA_LOADENS10_INS11_ILi2ELi4ELi3EEES14_NSR_INS5_IJS15_SF_EEENS5_IJSF_SC_EEEEEEENS4_39AutoVectorizingCopyWithAssumedAlignmentILi128EEENS4_14SM90_TMA_STOREES1Y_S20_S20_EEEvvEEEEvNT_6ParamsE:
[----:B------:R-:W1:Y:S01]  /*0000*/  LDC R1, c[0x0][0x37c] ;  /* 0x0000df00ff017b82 */ /* 0x000e620000000800 */
[----:B------:R-:W2:Y:S01]  /*0010*/  S2R R69, SR_TID.X ;  /* 0x0000000000457919 */ /* 0x000ea20000002100 */
[----:B------:R-:W3:Y:S01]  /*0020*/  LDCU.64 UR8, c[0x0][0x890] ;  /* 0x00011200ff0877ac */ /* 0x000ee20008000a00 */
[----:B------:R-:W-:Y:S02]  /*0030*/  PRMT R80, RZ, 0x7610, R80 ;  /* 0x00007610ff507816 */ /* 0x000fe40000000050 */
[----:B------:R-:W-:Y:S01]  /*0040*/  ELECT P3, URZ, PT ;  /* 0x0000000000ff782f */ /* 0x000fe20003860000 */
[----:B---3--:R-:W-:-:S04]  /*0050*/  UISETP.NE.U32.AND UP0, UPT, UR8, URZ, UPT ;  /* 0x000000ff0800728c */ /* 0x008fc8000bf05070 */
[----:B------:R-:W-:Y:S01]  /*0060*/  UISETP.NE.AND.EX UP0, UPT, UR9, URZ, UPT, UP0 ;  /* 0x000000ff0900728c */ /* 0x000fe2000bf05300 */
[----:B--2---:R-:W-:-:S05]  /*0070*/  SHF.R.U32.HI R81, RZ, 0x5, R69 ;  /* 0x00000005ff517819 */ /* 0x004fca0000011645 */
[----:B------:R-:W2:Y:S02]  /*0080*/  SHFL.IDX PT, R0, R81, RZ, 0x1f ;  /* 0x00001fff51007589 */ /* 0x000ea400000e0000 */
[----:B--2---:R-:W-:Y:S01]  /*0090*/  R2UR UR22, R0 ;  /* 0x00000000001672ca */ /* 0x004fe200000e0000 */
[----:B-1----:R-:W-:-:S14]  /*00a0*/  BRA.U UP0, `(.L_x_0) ;  /* 0x0000000100307547 */ /* 0x002fdc000b800000 */
[----:B------:R-:W1:Y:S02]  /*00b0*/  LDCU.64 UR4, c[0x0][0x888] ;  /* 0x00011100ff0477ac */ /* 0x000e640008000a00 */
[----:B-1----:R-:W-:-:S04]  /*00c0*/  UISETP.NE.U32.AND UP0, UPT, UR4, URZ, UPT ;  /* 0x000000ff0400728c */ /* 0x002fc8000bf05070 */
[----:B------:R-:W-:-:S09]  /*00d0*/  UISETP.NE.AND.EX UP0, UPT, UR5, URZ, UPT, UP0 ;  /* 0x000000ff0500728c */ /* 0x000fd2000bf05300 */
[----:B------:R-:W-:Y:S05]  /*00e0*/  BRA.U !UP0, `(.L_x_1) ;  /* 0x0000000108147547 */ /* 0x000fea000b800000 */
[----:B------:R-:W1:Y:S01]  /*00f0*/  LDC.64 R2, c[0x0][0x888] ;  /* 0x00022200ff027b82 */ /* 0x000e620000000a00 */
[----:B------:R-:W1:Y:S02]  /*0100*/  LDCU.64 UR4, c[0x0][0x358] ;  /* 0x00006b00ff0477ac */ /* 0x000e640008000a00 */
[----:B-1----:R1:W5:Y:S01]  /*0110*/  LDG.E R39, desc[UR4][R2.64] ;  /* 0x0000000402277981 */ /* 0x002362000c1e1900 */
[----:B------:R-:W-:Y:S01]  /*0120*/  HFMA2 R80, -RZ, RZ, 0, 5.9604644775390625e-08 ;  /* 0x00000001ff507431 */ /* 0x000fe200000001ff */
[----:B------:R-:W-:Y:S05]  /*0130*/  BRA `(.L_x_0) ;  /* 0x00000000000c7947 */ /* 0x000fea0003800000 */
.L_x_1:
[----:B------:R-:W1:Y:S01]  /*0140*/  LDCU UR4, c[0x0][0x880] ;  /* 0x00011000ff0477ac */ /* 0x000e620008000800 */
[----:B------:R-:W-:Y:S01]  /*0150*/  HFMA2 R80, -RZ, RZ, 0, 5.9604644775390625e-08 ;  /* 0x00000001ff507431 */ /* 0x000fe200000001ff */
[----:B-1----:R-:W-:-:S07]  /*0160*/  MOV R39, UR4 ;  /* 0x0000000400277c02 */ /* 0x002fce0008000f00 */
.L_x_0:
[----:B------:R-:W2:Y:S02]  /*0170*/  LDCU.64 UR4, c[0x0][0x8b0] ;  /* 0x00011600ff0477ac */ /* 0x000ea40008000a00 */
[----:B--2---:R-:W-:-:S04]  /*0180*/  UISETP.NE.U32.AND UP0, UPT, UR4, URZ, UPT ;  /* 0x000000ff0400728c */ /* 0x004fc8000bf05070 */
[----:B------:R-:W-:-:S09]  /*0190*/  UISETP.NE.AND.EX UP0, UPT, UR5, URZ, UPT, UP0 ;  /* 0x000000ff0500728c */ /* 0x000fd2000bf05300 */
[----:B------:R-:W-:Y:S05]  /*01a0*/  BRA.U UP0, `(.L_x_2) ;  /* 0x0000000100287547 */ /* 0x000fea000b800000 */
[----:B------:R-:W2:Y:S02]  /*01b0*/  LDCU.64 UR4, c[0x0][0x8a8] ;  /* 0x00011500ff0477ac */ /* 0x000ea40008000a00 */
[----:B--2---:R-:W-:-:S04]  /*01c0*/  UISETP.NE.U32.AND UP0, UPT, UR4, URZ, UPT ;  /* 0x000000ff0400728c */ /* 0x004fc8000bf05070 */
[----:B------:R-:W-:-:S09]  /*01d0*/  UISETP.NE.AND.EX UP0, UPT, UR5, URZ, UPT, UP0 ;  /* 0x000000ff0500728c */ /* 0x000fd2000bf05300 */
[----:B------:R-:W-:Y:S05]  /*01e0*/  BRA.U !UP0, `(.L_x_3) ;  /* 0x0000000108107547 */ /* 0x000fea000b800000 */
[----:B-1----:R-:W1:Y:S01]  /*01f0*/  LDC.64 R2, c[0x0][0x8a8] ;  /* 0x00022a00ff027b82 */ /* 0x002e620000000a00 */
[----:B------:R-:W1:Y:S02]  /*0200*/  LDCU.64 UR4, c[0x0][0x358] ;  /* 0x00006b00ff0477ac */ /* 0x000e640008000a00 */
[----:B-1----:R2:W5:Y:S01]  /*0210*/  LDG.E R38, desc[UR4][R2.64] ;  /* 0x0000000402267981 */ /* 0x002562000c1e1900 */
[----:B------:R-:W-:Y:S05]  /*0220*/  BRA `(.L_x_2) ;  /* 0x0000000000087947 */ /* 0x000fea0003800000 */
.L_x_3:
[----:B------:R-:W2:Y:S02]  /*0230*/  LDCU UR4, c[0x0][0x8a0] ;  /* 0x00011400ff0477ac */ /* 0x000ea40008000800 */
[----:B--2---:R-:W-:Y:S02]  /*0240*/  MOV R38, UR4 ;  /* 0x0000000400267c02 */ /* 0x004fe40008000f00 */
.L_x_2:
[----:B------:R-:W-:Y:S01]  /*0250*/  IMAD.U32 R0, RZ, RZ, UR22 ;  /* 0x00000016ff007e24 */ /* 0x000fe2000f8e00ff */
[----:B------:R-:W-:Y:S04]  /*0260*/  BSSY.RECONVERGENT B0, `(.L_x_4) ;  /* 0x000000c000007945 */ /* 0x000fe80003800200 */
[C---:B------:R-:W-:Y:S02]  /*0270*/  ISETP.NE.OR P1, PT, R0.reuse, 0x1, !P3 ;  /* 0x000000010000780c */ /* 0x040fe40005f25670 */
[----:B------:R-:W-:-:S11]  /*0280*/  ISETP.NE.OR P0, PT, R0, 0x3, !P3 ;  /* 0x000000030000780c */ /* 0x000fd60005f05670 */
[----:B------:R-:W-:Y:S05]  /*0290*/  @P1 BRA `(.L_x_5) ;  /* 0x0000000000201947 */ /* 0x000fea0003800000 */
[----:B------:R-:W3:Y:S02]  /*02a0*/  LDCU.64 UR4, c[0x0][0x348] ;  /* 0x00006900ff0477ac */ /* 0x000ee40008000a00 */
[----:B---3--:R-:W-:Y:S02]  /*02b0*/  UIADD3 UR6, UP1, UPT, UR4, 0x80, URZ ;  /* 0x0000008004067890 */ /* 0x008fe4000ff3e0ff */
[----:B------:R-:W-:Y:S02]  /*02c0*/  UIADD3 UR4, UP0, UPT, UR4, 0x180, URZ ;  /* 0x0000018004047890 */ /* 0x000fe4000ff1e0ff */
[----:B------:R-:W-:Y:S02]  /*02d0*/  UIADD3.X UR7, UPT, UPT, URZ, UR5, URZ, UP1, !UPT ;  /* 0x00000005ff077290 */ /* 0x000fe40008ffe4ff */
[----:B------:R-:W-:-:S07]  /*02e0*/  UIADD3.X UR5, UPT, UPT, URZ, UR5, URZ, UP0, !UPT ;  /* 0x00000005ff057290 */ /* 0x000fce00087fe4ff */
[----:B------:R3:W-:Y:S02]  /*02f0*/  UTMACCTL.PF [UR6] ;  /* 0x00000000060079b9 */ /* 0x0007e40008040000 */
[----:B------:R3:W-:Y:S02]  /*0300*/  UTMACCTL.PF [UR4] ;  /* 0x00000000040079b9 */ /* 0x0007e40008040000 */
[----:B---3--:R-:W-:Y:S01]  /*0310*/  NOP ;  /* 0x0000000000007918 */ /* 0x008fe20000000000 */
.L_x_5:
[----:B------:R-:W-:Y:S05]  /*0320*/  BSYNC.RECONVERGENT B0 ;  /* 0x0000000000007941 */ /* 0x000fea0003800200 */
.L_x_4:
[----:B------:R-:W-:Y:S04]  /*0330*/  BSSY.RECONVERGENT B0, `(.L_x_6) ;  /* 0x000000a000007945 */ /* 0x000fe80003800200 */
        /* <DEDUP_REMOVED lines=9> */
.L_x_7:
[----:B------:R-:W-:Y:S05]  /*03d0*/  BSYNC.RECONVERGENT B0 ;  /* 0x0000000000007941 */ /* 0x000fea0003800200 */
.L_x_6:
[----:B------:R-:W3:Y:S01]  /*03e0*/  LDCU.64 UR4, c[0x0][0x888] ;  /* 0x00011100ff0477ac */ /* 0x000ee20008000a00 */
[----:B------:R-:W-:Y:S02]  /*03f0*/  UISETP.EQ.U32.AND UP1, UPT, UR8, URZ, UPT ;  /* 0x000000ff0800728c */ /* 0x000fe4000bf22070 */
[----:B------:R-:W-:Y:S02]  /*0400*/  UPLOP3.LUT UP3, UPT, UPT, UPT, UPT, 0x80, 0x8 ;  /* 0x000000000008789c */ /* 0x000fe40003f6f070 */
[----:B---3--:R-:W-:-:S04]  /*0410*/  UISETP.NE.U32.AND UP0, UPT, UR4, URZ, UPT ;  /* 0x000000ff0400728c */ /* 0x008fc8000bf05070 */
[----:B------:R-:W-:-:S04]  /*0420*/  UISETP.NE.AND.EX UP0, UPT, UR5, URZ, UPT, UP0 ;  /* 0x000000ff0500728c */ /* 0x000fc8000bf05300 */
[----:B------:R-:W-:-:S04]  /*0430*/  UISETP.EQ.OR.EX UP2, UPT, UR9, URZ, !UP0, UP1 ;  /* 0x000000ff0900728c */ /* 0x000fc8000c742710 */
[----:B------:R-:W-:-:S05]  /*0440*/  UP2UR UR61, UPR, URZ, 0x4 ;  /* 0x00000004ff3d7883 */ /* 0x000fca0008000000 */
[----:B------:R-:W-:Y:S07]  /*0450*/  BRA.U !UP2, `(.L_x_8) ;  /* 0x000000010a207547 */ /* 0x000fee000b800000 */
[----:B-----5:R-:W-:Y:S01]  /*0460*/  R2UR UR5, R39 ;  /* 0x00000000270572ca */ /* 0x020fe200000e0000 */
[----:B------:R-:W-:Y:S02]  /*0470*/  UISETP.NE.U32.AND UP1, UPT, UR8, URZ, UPT ;  /* 0x000000ff0800728c */ /* 0x000fe4000bf25070 */
[----:B------:R-:W-:Y:S02]  /*0480*/  USEL UR4, URZ, 0xffffffff, UP0 ;  /* 0xffffffffff047887 */ /* 0x000fe40008000000 */
[----:B------:R-:W-:-:S08]  /*0490*/  UISETP.NE.AND.EX UP1, UPT, UR9, URZ, UPT, UP1 ;  /* 0x000000ff0900728c */ /* 0x000fd0000bf25310 */
[----:B------:R-:W-:-:S04]  /*04a0*/  UISETP.NE.AND UP0, UPT, UR5, URZ, UPT ;  /* 0x000000ff0500728c */ /* 0x000fc8000bf05270 */
[----:B------:R-:W-:-:S04]  /*04b0*/  @!UP1 USEL UR4, URZ, 0xffffffff, UP0 ;  /* 0xffffffffff049887 */ /* 0x000fc80008000000 */
[----:B------:R-:W-:-:S04]  /*04c0*/  ULOP3.LUT UR4, UR4, 0x1, URZ, 0xc0, !UPT ;  /* 0x0000000104047892 */ /* 0x000fc8000f8ec0ff */
[----:B------:R-:W-:-:S11]  /*04d0*/  UISETP.NE.U32.AND UP3, UPT, UR4, 0x1, UPT ;  /* 0x000000010400788c */ /* 0x000fd6000bf65070 */
.L_x_8:
[----:B-12---:R-:W1:Y:S01]  /*04e0*/  SHFL.IDX PT, R2, R81, RZ, 0x1f ;  /* 0x00001fff51027589 */ /* 0x006e6200000e0000 */
[----:B------:R-:W-:-:S04]  /*04f0*/  UISETP.NE.AND UP0, UPT, UR22, 0x2, UPT ;  /* 0x000000021600788c */ /* 0x000fc8000bf05270 */
[----:B------:R-:W-:Y:S01]  /*0500*/  USEL UR34, URZ, 0x1, UP0 ;  /* 0x00000001ff227887 */ /* 0x000fe20008000000 */
[----:B-1----:R-:W-:-:S13]  /*0510*/  ISETP.NE.AND P0, PT, R2, RZ, PT ;  /* 0x000000ff0200720c */ /* 0x002fda0003f05270 */
[----:B------:R-:W-:Y:S05]  /*0520*/  @P0 BRA `(.L_x_9) ;  /* 0x0000000000ac0947 */ /* 0x000fea0003800000 */
[----:B------:R-:W-:Y:S01]  /*0530*/  ELECT P0, URZ, PT ;  /* 0x0000000000ff782f */ /* 0x000fe20003800000 */
[----:B------:R-:W-:-:S12]  /*0540*/  BSSY.RECONVERGENT B0, `(.L_x_9) ;  /* 0x0000029000007945 */ /* 0x000fd80003800200 */
[----:B------:R-:W-:Y:S05]  /*0550*/  @!P0 BRA `(.L_x_10) ;  /* 0x00000000009c8947 */ /* 0x000fea0003800000 */
[----:B------:R-:W1:Y:S01]  /*0560*/  S2UR UR4, SR_CgaCtaId ;  /* 0x00000000000479c3 */ /* 0x000e620000008800 */
[----:B------:R-:W-:Y:S01]  /*0570*/  UMOV UR5, 0x400 ;  /* 0x0000040000057882 */ /* 0x000fe20000000000 */
[----:B------:R-:W-:Y:S01]  /*0580*/  UMOV UR8, 0x1 ;  /* 0x0000000100087882 */ /* 0x000fe20000000000 */
[----:B------:R-:W-:Y:S01]  /*0590*/  UMOV UR6, 0x3 ;  /* 0x0000000300067882 */ /* 0x000fe20000000000 */
[----:B------:R-:W-:-:S04]  /*05a0*/  UIADD3 UR8, UPT, UPT, -UR8, 0x100000, URZ ;  /* 0x0010000008087890 */ /* 0x000fc8000fffe1ff */
[----:B------:R-:W-:Y:S02]  /*05b0*/  USHF.L.U32 UR9, UR8, 0xb, URZ ;  /* 0x0000000b08097899 */ /* 0x000fe400080006ff */
[----:B------:R-:W-:Y:S02]  /*05c0*/  USHF.L.U32 UR8, UR8, 0x1, URZ ;  /* 0x0000000108087899 */ /* 0x000fe400080006ff */
[----:B------:R-:W-:-:S04]  /*05d0*/  UIADD3 UR6, UPT, UPT, -UR6, 0x100000, URZ ;  /* 0x0010000006067890 */ /* 0x000fc8000fffe1ff */
[----:B------:R-:W-:Y:S02]  /*05e0*/  USHF.L.U32 UR7, UR6, 0xb, URZ ;  /* 0x0000000b06077899 */ /* 0x000fe400080006ff */
[----:B------:R-:W-:Y:S02]  /*05f0*/  USHF.L.U32 UR6, UR6, 0x1, URZ ;  /* 0x0000000106067899 */ /* 0x000fe400080006ff */
[----:B-1----:R-:W-:Y:S01]  /*0600*/  ULEA UR4, UR4, UR5, 0x18 ;  /* 0x0000000504047291 */ /* 0x002fe2000f8ec0ff */
[----:B------:R-:W1:Y:S11]  /*0610*/  FENCE.VIEW.ASYNC.S ;  /* 0x00000000000073c6 */ /* 0x000e760000000000 */
[----:B-1----:R1:W2:Y:S01]  /*0620*/  SYNCS.EXCH.64 URZ, [UR4], UR8 ;  /* 0x0000000804ff75b2 */ /* 0x0022a20008000100 */
[----:B------:R1:W3:Y:S01]  /*0630*/  SYNCS.EXCH.64 URZ, [UR4+0x68], UR6 ;  /* 0x0000680604ff75b2 */ /* 0x0002e20008000100 */
[----:B------:R1:W4:Y:S01]  /*0640*/  SYNCS.EXCH.64 URZ, [UR4+0x8], UR8 ;  /* 0x0000080804ff75b2 */ /* 0x0003220008000100 */
[----:B------:R1:W1:Y:S01]  /*0650*/  SYNCS.EXCH.64 URZ, [UR4+0x70], UR6 ;  /* 0x0000700604ff75b2 */ /* 0x0002620008000100 */
        /* <DEDUP_REMOVED lines=22> */
[----:B--234-:R-:W-:Y:S01]  /*07c0*/  NOP ;  /* 0x0000000000007918 */ /* 0x01cfe20000000000 */
.L_x_10:
[----:B-1----:R-:W-:Y:S05]  /*07d0*/  BSYNC.RECONVERGENT B0 ;  /* 0x0000000000007941 */ /* 0x002fea0003800200 */
.L_x_9:
[----:B------:R-:W1:Y:S01]  /*07e0*/  SHFL.IDX PT, R2, R81, RZ, 0x1f ;  /* 0x00001fff51027589 */ /* 0x000e6200000e0000 */
[----:B------:R-:W-:Y:S01]  /*07f0*/  NOP ;  /* 0x0000000000007918 */ /* 0x000fe20000000000 */
[----:B-1----:R-:W-:-:S13]  /*0800*/  ISETP.NE.AND P0, PT, R2, 0x1, PT ;  /* 0x000000010200780c */ /* 0x002fda0003f05270 */
[----:B------:R-:W-:Y:S05]  /*0810*/  @P0 BRA `(.L_x_11) ;  /* 0x0000000000400947 */ /* 0x000fea0003800000 */
        /* <DEDUP_REMOVED lines=9> */
[----:B------:R-:W-:Y:S01]  /*08b0*/  USHF.L.U32 UR6, UR6, 0x1, URZ ;  /* 0x0000000106067899 */ /* 0x000fe200080006ff */
[----:B------:R-:W-:Y:S01]  /*08c0*/  ELECT P0, URZ, PT ;  /* 0x0000000000ff782f */ /* 0x000fe20003800000 */
[----:B-1----:R-:W-:Y:S01]  /*08d0*/  ULEA UR4, UR4, UR5, 0x18 ;  /* 0x0000000504047291 */ /* 0x002fe2000f8ec0ff */
[----:B------:R-:W1:Y:S11]  /*08e0*/  FENCE.VIEW.ASYNC.S ;  /* 0x00000000000073c6 */ /* 0x000e760000000000 */
[----:B-1----:R1:W2:Y:S01]  /*08f0*/  SYNCS.EXCH.64 URZ, [UR4+0xd0], UR8 ;  /* 0x0000d00804ff75b2 */ /* 0x0022a20008000100 */
[----:B------:R1:W3:Y:S01]  /*0900*/  SYNCS.EXCH.64 URZ, [UR4+0xd8], UR6 ;  /* 0x0000d80604ff75b2 */ /* 0x0002e20008000100 */
[----:B------:R-:W-:Y:S01]  /*0910*/  NOP ;  /* 0x0000000000007918 */ /* 0x000fe20000000000 */
.L_x_11:
[----:B------:R-:W4:Y:S01]  /*0920*/  SHFL.IDX PT, R2, R81, RZ, 0x1f ;  /* 0x00001fff51027589 */ /* 0x000f2200000e0000 */
[----:B------:R-:W-:Y:S01]  /*0930*/  NOP ;  /* 0x0000000000007918 */ /* 0x000fe20000000000 */
[----:B----4-:R-:W-:-:S13]  /*0940*/  ISETP.NE.AND P0, PT, R2, 0x3, PT ;  /* 0x000000030200780c */ /* 0x010fda0003f05270 */
[----:B------:R-:W-:Y:S05]  /*0950*/  @P0 BRA `(.L_x_12) ;  /* 0x0000000000300947 */ /* 0x000fea0003800000 */
[----:B-1----:R-:W1:Y:S01]  /*0960*/  S2UR UR6, SR_CgaCtaId ;  /* 0x00000000000679c3 */ /* 0x002e620000008800 */
[----:B------:R-:W-:Y:S01]  /*0970*/  UMOV UR4, 0x400 ;  /* 0x0000040000047882 */ /* 0x000fe20000000000 */
[----:B------:R-:W-:Y:S01]  /*0980*/  UMOV UR5, 0x20 ;  /* 0x0000002000057882 */ /* 0x000fe20000000000 */
[----:B------:R-:W-:Y:S01]  /*0990*/  ELECT P0, URZ, PT ;  /* 0x0000000000ff782f */ /* 0x000fe20003800000 */
[----:B-1----:R-:W-:Y:S02]  /*09a0*/  ULEA UR6, UR6, UR4, 0x18 ;  /* 0x0000000406067291 */ /* 0x002fe4000f8ec0ff */
[----:B------:R-:W-:-:S04]  /*09b0*/  UIADD3 UR4, UPT, UPT, -UR5, 0x100000, URZ ;  /* 0x0010000005047890 */ /* 0x000fc8000fffe1ff */
[----:B------:R-:W-:Y:S02]  /*09c0*/  USHF.L.U32 UR5, UR4, 0xb, URZ ;  /* 0x0000000b04057899 */ /* 0x000fe400080006ff */
[----:B------:R-:W-:Y:S01]  /*09d0*/  USHF.L.U32 UR4, UR4, 0x1, URZ ;  /* 0x0000000104047899 */ /* 0x000fe200080006ff */
[----:B------:R-:W1:Y:S11]  /*09e0*/  FENCE.VIEW.ASYNC.S ;  /* 0x00000000000073c6 */ /* 0x000e760000000000 */
[----:B-1----:R4:W1:Y:S01]  /*09f0*/  SYNCS.EXCH.64 URZ, [UR6+0xe0], UR4 ;  /* 0x0000e00406ff75b2 */ /* 0x0028620008000100 */
[----:B------:R4:W1:Y:S02]  /*0a00*/  SYNCS.EXCH.64 URZ, [UR6+0xe8], UR4 ;  /* 0x0000e80406ff75b2 */ /* 0x0008640008000100 */
[----:B----4-:R-:W-:Y:S01]  /*0a10*/  NOP ;  /* 0x0000000000007918 */ /* 0x010fe20000000000 */
.L_x_12:
[----:B------:R-:W4:Y:S01]  /*0a20*/  SHFL.IDX PT, R2, R81, RZ, 0x1f ;  /* 0x00001fff51027589 */ /* 0x000f2200000e0000 */
[----:B------:R-:W-:Y:S01]  /*0a30*/  NOP ;  /* 0x0000000000007918 */ /* 0x000fe20000000000 */
[----:B----4-:R-:W-:-:S13]  /*0a40*/  ISETP.NE.AND P0, PT, R2, 0x4, PT ;  /* 0x000000040200780c */ /* 0x010fda0003f05270 */
[----:B------:R-:W-:Y:S05]  /*0a50*/  @P0 BRA `(.L_x_13) ;  /* 0x00000000004c0947 */ /* 0x000fea0003800000 */
[----:B-1----:R-:W1:Y:S01]  /*0a60*/  S2UR UR6, SR_CgaCtaId ;  /* 0x00000000000679c3 */ /* 0x002e620000008800 */
[----:B------:R-:W-:Y:S01]  /*0a70*/  UMOV UR4, 0x3a0 ;  /* 0x000003a000047882 */ /* 0x000fe20000000000 */
[----:B------:R-:W-:Y:S01]  /*0a80*/  UMOV UR5, 0x400 ;  /* 0x0000040000057882 */ /* 0x000fe20000000000 */
[----:B------:R-:W-:Y:S01]  /*0a90*/  USEL UR4, UR4, 0x320, UP3 ;  /* 0x0000032004047887 */ /* 0x000fe20009800000 */
[----:B------:R-:W-:Y:S01]  /*0aa0*/  UMOV UR8, 0x1 ;  /* 0x0000000100087882 */ /* 0x000fe20000000000 */
[----:B------:R-:W-:Y:S01]  /*0ab0*/  ELECT P0, URZ, PT ;  /* 0x0000000000ff782f */ /* 0x000fe20003800000 */
[----:B------:R-:W-:-:S04]  /*0ac0*/  UIADD3 UR8, UPT, UPT, -UR8, 0x100000, URZ ;  /* 0x0010000008087890 */ /* 0x000fc8000fffe1ff */
[----:B------:R-:W-:Y:S02]  /*0ad0*/  USHF.L.U32 UR9, UR8, 0xb, URZ ;  /* 0x0000000b08097899 */ /* 0x000fe400080006ff */
[----:B------:R-:W-:Y:S02]  /*0ae0*/  USHF.L.U32 UR8, UR8, 0x1, URZ ;  /* 0x0000000108087899 */ /* 0x000fe400080006ff */
[----:B-1----:R-:W-:Y:S02]  /*0af0*/  ULEA UR6, UR6, UR5, 0x18 ;  /* 0x0000000506067291 */ /* 0x002fe4000f8ec0ff */
[----:B------:R-:W-:-:S04]  /*0b00*/  UIADD3 UR4, UPT, UPT, -UR4, 0x100000, URZ ;  /* 0x0010000004047890 */ /* 0x000fc8000fffe1ff */
[----:B------:R-:W-:Y:S02]  /*0b10*/  USHF.L.U32 UR5, UR4, 0xb, URZ ;  /* 0x0000000b04057899 */ /* 0x000fe400080006ff */
[----:B------:R-:W-:Y:S01]  /*0b20*/  USHF.L.U32 UR4, UR4, 0x1, URZ ;  /* 0x0000000104047899 */ /* 0x000fe200080006ff */
[----:B------:R-:W1:Y:S03]  /*0b30*/  FENCE.VIEW.ASYNC.S ;  /* 0x00000000000073c6 */ /* 0x000e660000000000 */
[----:B-1----:R4:W1:Y:S08]  /*0b40*/  SYNCS.EXCH.64 URZ, [UR6+0xf0], UR8 ;  /* 0x0000f00806ff75b2 */ /* 0x0028700008000100 */
[----:B------:R4:W1:Y:S01]  /*0b50*/  SYNCS.EXCH.64 URZ, [UR6+0x100], UR4 ;  /* 0x0001000406ff75b2 */ /* 0x0008620008000100 */
[----:B------:R4:W1:Y:S01]  /*0b60*/  SYNCS.EXCH.64 URZ, [UR6+0xf8], UR8 ;  /* 0x0000f80806ff75b2 */ /* 0x0008620008000100 */
[----:B------:R4:W1:Y:S02]  /*0b70*/  SYNCS.EXCH.64 URZ, [UR6+0x108], UR4 ;  /* 0x0001080406ff75b2 */ /* 0x0008640008000100 */
[----:B----4-:R-:W-:Y:S01]  /*0b80*/  NOP ;  /* 0x0000000000007918 */ /* 0x010fe20000000000 */
.L_x_13:
[----:B------:R-:W4:Y:S01]  /*0b90*/  SHFL.IDX PT, R2, R81, RZ, 0x1f ;  /* 0x00001fff51027589 */ /* 0x000f2200000e0000 */
[----:B------:R-:W-:Y:S01]  /*0ba0*/  NOP ;  /* 0x0000000000007918 */ /* 0x000fe20000000000 */
[----:B----4-:R-:W-:-:S13]  /*0bb0*/  ISETP.NE.AND P0, PT, R2, 0x5, PT ;  /* 0x000000050200780c */ /* 0x010fda0003f05270 */
[----:B------:R-:W-:Y:S05]  /*0bc0*/  @P0 BRA `(.L_x_14) ;  /* 0x0000000000580947 */ /* 0x000fea0003800000 */
[----:B-1----:R-:W1:Y:S01]  /*0bd0*/  S2UR UR4, SR_CgaCtaId ;  /* 0x00000000000479c3 */ /* 0x002e620000008800 */
        /* <DEDUP_REMOVED lines=12> */
[----:B-1----:R4:W1:Y:S01]  /*0ca0*/  SYNCS.EXCH.64 URZ, [UR4+0x110], UR8 ;  /* 0x0001100804ff75b2 */ /* 0x0028620008000100 */
[----:B------:R4:W1:Y:S01]  /*0cb0*/  SYNCS.EXCH.64 URZ, [UR4+0x130], UR6 ;  /* 0x0001300604ff75b2 */ /* 0x0008620008000100 */
[----:B------:R4:W1:Y:S01]  /*0cc0*/  SYNCS.EXCH.64 URZ, [UR4+0x118], UR8 ;  /* 0x0001180804ff75b2 */ /* 0x0008620008000100 */
[----:B------:R4:W1:Y:S01]  /*0cd0*/  SYNCS.EXCH.64 URZ, [UR4+0x138], UR6 ;  /* 0x0001380604ff75b2 */ /* 0x0008620008000100 */
[----:B------:R4:W1:Y:S01]  /*0ce0*/  SYNCS.EXCH.64 URZ, [UR4+0x120], UR8 ;  /* 0x0001200804ff75b2 */ /* 0x0008620008000100 */
[----:B------:R4:W1:Y:S01]  /*0cf0*/  SYNCS.EXCH.64 URZ, [UR4+0x140], UR6 ;  /* 0x0001400604ff75b2 */ /* 0x0008620008000100 */
[----:B------:R4:W1:Y:S01]  /*0d00*/  SYNCS.EXCH.64 URZ, [UR4+0x128], UR8 ;  /* 0x0001280804ff75b2 */ /* 0x0008620008000100 */
[----:B------:R4:W1:Y:S02]  /*0d10*/  SYNCS.EXCH.64 URZ, [UR4+0x148], UR6 ;  /* 0x0001480604ff75b2 */ /* 0x0008640008000100 */
[----:B----4-:R-:W-:Y:S01]  /*0d20*/  NOP ;  /* 0x0000000000007918 */ /* 0x010fe20000000000 */
.L_x_14:
[----:B------:R-:W4:Y:S01]  /*0d30*/  SHFL.IDX PT, R2, R81, RZ, 0x1f ;  /* 0x00001fff51027589 */ /* 0x000f2200000e0000 */
[----:B------:R-:W1:Y:S01]  /*0d40*/  S2UR UR48, SR_CgaCtaId ;  /* 0x00000000003079c3 */ /* 0x000e620000008800 */
[----:B------:R-:W-:Y:S01]  /*0d50*/  NOP ;  /* 0x0000000000007918 */ /* 0x000fe20000000000 */
[----:B----4-:R-:W-:-:S13]  /*0d60*/  ISETP.NE.AND P0, PT, R2, 0x3, PT ;  /* 0x000000030200780c */ /* 0x010fda0003f05270 */
[----:B-1----:R-:W-:Y:S05]  /*0d70*/  @P0 BRA `(.L_x_15) ;  /* 0x0000000000340947 */ /* 0x002fea0003800000 */
[----:B------:R-:W-:Y:S01]  /*0d80*/  UMOV UR4, 0x400 ;  /* 0x0000040000047882 */ /* 0x000fe20000000000 */
[----:B------:R-:W-:Y:S01]  /*0d90*/  UMOV UR6, 0x20 ;  /* 0x0000002000067882 */ /* 0x000fe20000000000 */
[----:B------:R-:W-:Y:S02]  /*0da0*/  ULEA UR4, UR48, UR4, 0x18 ;  /* 0x0000000430047291 */ /* 0x000fe4000f8ec0ff */
[----:B------:R-:W-:-:S04]  /*0db0*/  UIADD3 UR6, UPT, UPT, -UR6, 0x100000, URZ ;  /* 0x0010000006067890 */ /* 0x000fc8000fffe1ff */
[----:B------:R-:W-:Y:S02]  /*0dc0*/  USHF.L.U32 UR7, UR6, 0xb, URZ ;  /* 0x0000000b06077899 */ /* 0x000fe400080006ff */
[----:B------:R-:W-:Y:S01]  /*0dd0*/  USHF.L.U32 UR6, UR6, 0x1, URZ ;  /* 0x0000000106067899 */ /* 0x000fe200080006ff */
[----:B------:R-:W-:Y:S01]  /*0de0*/  ELECT P0, URZ, PT ;  /* 0x0000000000ff782f */ /* 0x000fe20003800000 */
[----:B------:R-:W1:Y:S10]  /*0df0*/  FENCE.VIEW.ASYNC.S ;  /* 0x00000000000073c6 */ /* 0x000e740000000000 */
[----:B-1----:R1:W4:Y:S01]  /*0e00*/  SYNCS.EXCH.64 URZ, [UR4+0x150], UR6 ;  /* 0x0001500604ff75b2 */ /* 0x0023220008000100 */
[----:B------:R1:W1:Y:S01]  /*0e10*/  SYNCS.EXCH.64 URZ, [UR4+0x160], UR6 ;  /* 0x0001600604ff75b2 */ /* 0x0002620008000100 */
[----:B------:R1:W1:Y:S01]  /*0e20*/  SYNCS.EXCH.64 URZ, [UR4+0x158], UR6 ;  /* 0x0001580604ff75b2 */ /* 0x0002620008000100 */
[----:B------:R1:W1:Y:S01]  /*0e30*/  SYNCS.EXCH.64 URZ, [UR4+0x168], UR6 ;  /* 0x0001680604ff75b2 */ /* 0x0002620008000100 */
[----:B------:R-:W-:Y:S01]  /*0e40*/  NOP ;  /* 0x0000000000007918 */ /* 0x000fe20000000000 */
.L_x_15:
[----:B-1----:R-:W1:Y:S01]  /*0e50*/  LDCU UR4, c[0x0][0x36c] ;  /* 0x00006d80ff0477ac */ /* 0x002e620008000800 */
[----:B------:R-:W-:Y:S01]  /*0e60*/  ISETP.NE.OR P3, PT, R0, 0x2, !P3 ;  /* 0x000000020000780c */ /* 0x000fe20005f65670 */
[----:B------:R-:W-:Y:S01]  /*0e70*/  NOP ;  /* 0x0000000000007918 */ /* 0x000fe20000000000 */
[----:B------:R-:W-:Y:S01]  /*0e80*/  LOP3.LUT R0, R69, 0x1f, RZ, 0xc0, !PT ;  /* 0x0000001f45007812 */ /* 0x000fe200078ec0ff */
[----:B------:R-:W-:Y:S02]  /*0e90*/  UISETP.NE.AND UP4, UPT, UR22, URZ, UPT ;  /* 0x000000ff1600728c */ /* 0x000fe4000bf85270 */
[----:B-1----:R-:W-:-:S09]  /*0ea0*/  UISETP.EQ.U32.AND UP5, UPT, UR4, 0x1, UPT ;  /* 0x000000010400788c */ /* 0x002fd2000bfa2070 */
[----:B------:R-:W-:Y:S05]  /*0eb0*/  BRA.U !UP5, `(.L_x_16) ;  /* 0x000000010d087547 */ /* 0x000fea000b800000 */
[----:B--234-:R-:W-:Y:S01]  /*0ec0*/  UCGABAR_ARV ;  /* 0x00000000000079c7 */ /* 0x01cfe20008000000 */
[----:B------:R-:W-:Y:S05]  /*0ed0*/  BRA `(.L_x_17) ;  /* 0x0000000000047947 */ /* 0x000fea0003800000 */
.L_x_16:
[----:B--234-:R-:W-:Y:S01]  /*0ee0*/  NOP ;  /* 0x0000000000007918 */ /* 0x01cfe20000000000 */
.L_x_17:
[----:B------:R-:W1:Y:S01]  /*0ef0*/  S2UR UR46, SR_CTAID.X ;  /* 0x00000000002e79c3 */ /* 0x000e620000002500 */
[----:B------:R-:W-:-:S05]  /*0f00*/  CS2R.32 R3, SR_CgaSize ;  /* 0x0000000000037805 */ /* 0x000fca0000008a00 */
[----:B------:R-:W-:-:S05]  /*0f10*/  IMAD R3, R3, -0xa0, RZ ;  /* 0xffffff6003037824 */ /* 0x000fca00078e02ff */
[----:B------:R-:W-:-:S14]  /*0f20*/  R2UR UR5, R3 ;  /* 0x00000000030572ca */ /* 0x000fdc00000e0000 */
[----:B------:R-:W2:Y:S01]  /*0f30*/  LDCU UR5, c[0x0][UR5+0x2b0] ;  /* 0x00005600050577ac */ /* 0x000ea20008000800 */
[----:B------:R-:W-:-:S05]  /*0f40*/  CS2R.32 R3, SR_CgaSize ;  /* 0x0000000000037805 */ /* 0x000fca0000008a00 */
[----:B------:R-:W-:-:S05]  /*0f50*/  IMAD R3, R3, -0xa0, RZ ;  /* 0xffffff6003037824 */ /* 0x000fca00078e02ff */
[----:B------:R-:W-:-:S14]  /*0f60*/  R2UR UR4, R3 ;  /* 0x00000000030472ca */ /* 0x000fdc00000e0000 */
[----:B------:R-:W3:Y:S01]  /*0f70*/  LDCU UR4, c[0x0][UR4+0x2b4] ;  /* 0x00005680040477ac */ /* 0x000ee20008000800 */
[----:B------:R-:W4:Y:S01]  /*0f80*/  S2UR UR45, SR_CTAID.Y ;  /* 0x00000000002d79c3 */ /* 0x000f220000002600 */
[----:B------:R-:W-:-:S05]  /*0f90*/  CS2R.32 R3, SR_CgaSize ;  /* 0x0000000000037805 */ /* 0x000fca0000008a00 */
[----:B------:R-:W-:-:S05]  /*0fa0*/  IMAD R3, R3, -0xa0, RZ ;  /* 0xffffff6003037824 */ /* 0x000fca00078e02ff */
[----:B------:R-:W-:-:S14]  /*0fb0*/  R2UR UR57, R3 ;  /* 0x00000000033972ca */ /* 0x000fdc00000e0000 */
[----:B------:R-:W3:Y:S01]  /*0fc0*/  LDCU UR57, c[0x0][UR57+0x2a0] ;  /* 0x00005400393977ac */ /* 0x000ee20008000800 */
[----:B------:R-:W-:-:S05]  /*0fd0*/  CS2R.32 R3, SR_CgaSize ;  /* 0x0000000000037805 */ /* 0x000fca0000008a00 */
[----:B------:R-:W-:-:S05]  /*0fe0*/  IMAD R3, R3, -0xa0, RZ ;  /* 0xffffff6003037824 */ /* 0x000fca00078e02ff */
[----:B------:R-:W-:-:S14]  /*0ff0*/  R2UR UR60, R3 ;  /* 0x00000000033c72ca */ /* 0x000fdc00000e0000 */
[----:B------:R-:W3:Y:S01]  /*1000*/  LDCU UR60, c[0x0][UR60+0x2a4] ;  /* 0x000054803c3c77ac */ /* 0x000ee20008000800 */
[----:B------:R-:W-:Y:S02]  /*1010*/  ULOP3.LUT UR49, UR48, 0x1, URZ, 0xc0, !UPT ;  /* 0x0000000130317892 */ /* 0x000fe4000f8ec0ff */
[----:B------:R-:W-:Y:S02]  /*1020*/  USHF.R.U32.HI UR26, URZ, 0x1, UR48 ;  /* 0x00000001ff1a7899 */ /* 0x000fe40008011630 */
[----:B------:R-:W-:Y:S02]  /*1030*/  UISETP.GT.U32.AND UP1, UPT, UR49, 0xffff, UPT ;  /* 0x0000ffff3100788c */ /* 0x000fe4000bf24070 */
[----:B------:R-:W-:Y:S01]  /*1040*/  USHF.L.U32 UR28, UR48, 0xb, URZ ;  /* 0x0000000b301c7899 */ /* 0x000fe200080006ff */
[----:B-1----:R-:W-:Y:S01]  /*1050*/  I2FP.F32.U32 R3, UR46 ;  /* 0x0000002e00037c45 */ /* 0x002fe20008201000 */
[----:B------:R-:W1:Y:S04]  /*1060*/  LDCU UR23, c[0x0][0xb24] ;  /* 0x00016480ff1777ac */ /* 0x000e680008000800 */
[----:B--2---:R-:W-:Y:S01]  /*1070*/  FMUL R3, R3, UR5 ;  /* 0x0000000503037c20 */ /* 0x004fe20008400000 */
[----:B------:R-:W2:Y:S01]  /*1080*/  LDCU UR40, c[0x0][0xb24] ;  /* 0x00016480ff2877ac */ /* 0x000ea20008000800 */
[----:B----4-:R-:W-:Y:S01]  /*1090*/  I2FP.F32.U32 R2, UR45 ;  /* 0x0000002d00027c45 */ /* 0x010fe20008201000 */
[----:B------:R-:W4:Y:S03]  /*10a0*/  LDCU UR30, c[0x0][0xb30] ;  /* 0x00016600ff1e77ac */ /* 0x000f260008000800 */
[----:B------:R-:W1:Y:S01]  /*10b0*/  F2I.U32.TRUNC.NTZ R3, R3 ;  /* 0x0000000300037305 */ /* 0x000e62000020f000 */
[----:B---3--:R-:W-:Y:S01]  /*10c0*/  FMUL R2, R2, UR4 ;  /* 0x0000000402027c20 */ /* 0x008fe20008400000 */
[----:B------:R-:W-:-:S02]  /*10d0*/  ULOP3.LUT UR4, UR48, 0x2, URZ, 0xc0, !UPT ;  /* 0x0000000230047892 */ /* 0x000fc4000f8ec0ff */
[----:B------:R-:W-:Y:S02]  /*10e0*/  USHF.L.U32 UR27, UR48, 0xc, URZ ;  /* 0x0000000c301b7899 */ /* 0x000fe400080006ff */
[----:B------:R-:W-:Y:S02]  /*10f0*/  UISETP.GT.U32.AND UP0, UPT, UR4, 0xffff, UPT ;  /* 0x0000ffff0400788c */ /* 0x000fe4000bf04070 */
[----:B------:R-:W3:Y:S01]  /*1100*/  F2I.U32.TRUNC.NTZ R2, R2 ;  /* 0x0000000200027305 */ /* 0x000ee2000020f000 */
[----:B------:R-:W-:Y:S01]  /*1110*/  UMOV UR32, 0x5 ;  /* 0x0000000500207882 */ /* 0x000fe20000000000 */
[----:B------:R-:W-:Y:S02]  /*1120*/  USEL UR24, UR49, 0xffff, !UP1 ;  /* 0x0000ffff31187887 */ /* 0x000fe4000c800000 */
[----:B------:R-:W-:Y:S01]  /*1130*/  USEL UR25, UR4, 0xffff, !UP0 ;  /* 0x0000ffff04197887 */ /* 0x000fe2000c000000 */
[----:B-1----:R-:W-:Y:S02]  /*1140*/  R2UR UR5, R3 ;  /* 0x00000000030572ca */ /* 0x002fe400000e0000 */
[----:B---3--:R-:W-:-:S02]  /*1150*/  R2UR UR6, R2 ;  /* 0x00000000020672ca */ /* 0x008fc400000e0000 */
[----:B------:R-:W-:-:S09]  /*1160*/  PRMT R2, RZ, 0x7610, R2 ;  /* 0x00007610ff027816 */ /* 0x000fd20000000002 */
[----:B------:R-:W-:-:S04]  /*1170*/  UIADD3 UR5, UPT, UPT, -UR5, URZ, URZ ;  /* 0x000000ff05057290 */ /* 0x000fc8000fffe1ff */
[----:B------:R-:W-:Y:S02]  /*1180*/  UIMAD UR57, UR57, UR5, UR46 ;  /* 0x00000005393972a4 */ /* 0x000fe4000f8e022e */
[----:B------:R-:W-:-:S04]  /*1190*/  UIADD3 UR4, UPT, UPT, -UR6, URZ, URZ ;  /* 0x000000ff06047290 */ /* 0x000fc8000fffe1ff */
[----:B------:R-:W-:Y:S01]  /*11a0*/  UIMAD UR60, UR60, UR4, UR45 ;  /* 0x000000043c3c72a4 */ /* 0x000fe2000f8e022d */
[----:B--2-4-:R-:W-:Y:S11]  /*11b0*/  BRA.U UP4, `(.L_x_18) ;  /* 0x00000001043c7547 */ /* 0x014ff6000b800000 */
[----:B------:R-:W-:Y:S02]  /*11c0*/  UISETP.NE.AND UP0, UPT, UR60, URZ, UPT ;  /* 0x000000ff3c00728c */ /* 0x000fe4000bf05270 */
[----:B------:R-:W-:Y:S02]  /*11d0*/  UISETP.NE.AND UP1, UPT, UR60, 0x1, UPT ;  /* 0x000000013c00788c */ /* 0x000fe4000bf25270 */
[----:B------:R-:W-:Y:S02]  /*11e0*/  UISETP.NE.AND UP2, UPT, UR57, URZ, UP0 ;  /* 0x000000ff3900728c */ /* 0x000fe40008745270 */
[----:B------:R-:W-:Y:S02]  /*11f0*/  USEL UR4, URZ, 0x2, UP0 ;  /* 0x00000002ff047887 */ /* 0x000fe40008000000 */
[----:B------:R-:W-:Y:S02]  /*1200*/  USEL UR8, URZ, 0x1, UP2 ;  /* 0x00000001ff087887 */ /* 0x000fe40009000000 */
[----:B------:R-:W-:-:S02]  /*1210*/  UISETP.NE.AND UP2, UPT, UR57, URZ, UPT ;  /* 0x000000ff3900728c */ /* 0x000fc4000bf45270 */
[----:B------:R-:W-:Y:S02]  /*1220*/  USEL UR5, URZ, 0x4, UP1 ;  /* 0x00000004ff057887 */ /* 0x000fe40008800000 */
[----:B------:R-:W-:Y:S02]  /*1230*/  UISETP.NE.AND UP0, UPT, UR57, 0x1, UPT ;  /* 0x000000013900788c */ /* 0x000fe4000bf05270 */
[----:B------:R-:W-:Y:S02]  /*1240*/  USEL UR6, URZ, 0x8, UP1 ;  /* 0x00000008ff067887 */ /* 0x000fe40008800000 */
[----:B------:R-:W-:Y:S02]  /*1250*/  USEL UR7, UR5, 0x4, UP2 ;  /* 0x0000000405077887 */ /* 0x000fe40009000000 */
[----:B------:R-:W-:Y:S02]  /*1260*/  USEL UR4, UR4, 0x2, UP0 ;  /* 0x0000000204047887 */ /* 0x000fe40008000000 */
[----:B------:R-:W-:-:S02]  /*1270*/  USEL UR5, UR6, 0x8, UP0 ;  /* 0x0000000806057887 */ /* 0x000fc40008000000 */
[----:B------:R-:W-:-:S04]  /*1280*/  UIADD3 UR4, UPT, UPT, UR4, UR7, UR8 ;  /* 0x0000000704047290 */ /* 0x000fc8000fffe008 */
[----:B------:R-:W-:-:S06]  /*1290*/  UIADD3 UR4, UPT, UPT, UR4, UR5, URZ ;  /* 0x0000000504047290 */ /* 0x000fcc000fffe0ff */
[----:B------:R-:W-:-:S07]  /*12a0*/  MOV R2, UR4 ;  /* 0x0000000400027c02 */ /* 0x000fce0008000f00 */
.L_x_18:
[----:B------:R-:W1:Y:S01]  /*12b0*/  S2UR UR36, SR_CTAID.Z ;  /* 0x00000000002479c3 */ /* 0x000e620000002700 */
[----:B------:R-:W-:Y:S01]  /*12c0*/  UISETP.GE.AND UP0, UPT, UR23, 0x1, UPT ;  /* 0x000000011700788c */ /* 0x000fe2000bf06270 */
[----:B------:R-:W-:-:S08]  /*12d0*/  UMOV UR31, 0x3 ;  /* 0x00000003001f7882 */ /* 0x000fd00000000000 */
[----:B------:R-:W-:Y:S05]  /*12e0*/  BRA.U !UP0, `(.L_x_19) ;  /* 0x0000000108d47547 */ /* 0x000fea000b800000 */
[----:B------:R-:W2:Y:S01]  /*12f0*/  LDCU.128 UR12, c[0x0][0xb10] ;  /* 0x00016200ff0c77ac */ /* 0x000ea20008000c00 */
[----:B------:R-:W3:Y:S01]  /*1300*/  LDCU UR6, c[0x0][0x370] ;  /* 0x00006e00ff0677ac */ /* 0x000ee20008000800 */
[----:B------:R-:W4:Y:S01]  /*1310*/  LDCU UR5, c[0x0][0x374] ;  /* 0x00006e80ff0577ac */ /* 0x000f220008000800 */
[----:B------:R-:W1:Y:S01]  /*1320*/  LDCU UR29, c[0x0][0xb0c] ;  /* 0x00016180ff1d77ac */ /* 0x000e620008000800 */
[----:B------:R-:W1:Y:S01]  /*1330*/  LDCU UR4, c[0x0][0xb20] ;  /* 0x00016400ff0477ac */ /* 0x000e620008000800 */
[----:B------:R-:W1:Y:S01]  /*1340*/  LDCU.64 UR8, c[0x0][0xb28] ;  /* 0x00016500ff0877ac */ /* 0x000e620008000a00 */
[----:B--2---:R-:W-:Y:S02]  /*1350*/  UISETP.NE.AND UP0, UPT, UR14, 0x1, UPT ;  /* 0x000000010e00788c */ /* 0x004fe4000bf05270 */
[----:B----4-:R-:W-:Y:S02]  /*1360*/  UIMAD.WIDE.U32 UR10, UR5, UR15, URZ ;  /* 0x0000000f050a72a5 */ /* 0x010fe4000f8e00ff */
[----:B---3--:R-:W-:-:S02]  /*1370*/  UIMAD.WIDE.U32 UR18, UR6, UR12, URZ ;  /* 0x0000000c061272a5 */ /* 0x008fc4000f8e00ff */
[----:B-1----:R-:W-:Y:S02]  /*1380*/  UISETP.NE.AND UP1, UPT, UR29, 0x1, UPT ;  /* 0x000000011d00788c */ /* 0x002fe4000bf25270 */
[----:B------:R-:W-:Y:S01]  /*1390*/  UISETP.NE.AND UP2, UPT, UR23, 0x1, UPT ;  /* 0x000000011700788c */ /* 0x000fe2000bf45270 */
[----:B------:R-:W-:Y:S02]  /*13a0*/  UMOV UR10, UR11 ;  /* 0x0000000b000a7c82 */ /* 0x000fe40008000000 */
[----:B------:R-:W-:Y:S01]  /*13b0*/  UMOV UR18, UR19 ;  /* 0x0000001300127c82 */ /* 0x000fe20008000000 */
[----:B------:R-:W-:Y:S02]  /*13c0*/  @UP0 USHF.R.U32.HI UR5, URZ, UR4, UR10 ;  /* 0x00000004ff050299 */ /* 0x000fe4000801160a */
[----:B------:R-:W-:Y:S02]  /*13d0*/  UIMAD.WIDE.U32 UR20, UR45, UR15, URZ ;  /* 0x0000000f2d1472a5 */ /* 0x000fe4000f8e00ff */
[----:B------:R-:W-:-:S02]  /*13e0*/  UIMAD.WIDE.U32 UR10, UR5, UR8, URZ ;  /* 0x00000008050a72a5 */ /* 0x000fc4000f8e00ff */
[----:B------:R-:W-:Y:S02]  /*13f0*/  @UP1 USHF.R.U32.HI UR6, URZ, UR13, UR18 ;  /* 0x0000000dff061299 */ /* 0x000fe40008011612 */
[----:B------:R-:W-:Y:S02]  /*1400*/  UIMAD.WIDE.U32 UR16, UR46, UR12, URZ ;  /* 0x0000000c2e1072a5 */ /* 0x000fe4000f8e00ff */
[----:B------:R-:W-:Y:S01]  /*1410*/  UIMAD.WIDE.U32 UR18, UR6, UR8, URZ ;  /* 0x00000008061272a5 */ /* 0x000fe2000f8e00ff */
[----:B------:R-:W-:Y:S01]  /*1420*/  UMOV UR20, UR21 ;  /* 0x0000001500147c82 */ /* 0x000fe20008000000 */
[----:B------:R-:W-:Y:S01]  /*1430*/  UMOV UR10, UR11 ;  /* 0x0000000b000a7c82 */ /* 0x000fe20008000000 */
[----:B------:R-:W-:Y:S02]  /*1440*/  USHF.R.U32.HI UR20, URZ, UR4, UR20 ;  /* 0x00000004ff147299 */ /* 0x000fe40008011614 */
[----:B------:R-:W-:Y:S02]  /*1450*/  @UP2 USHF.R.U32.HI UR5, URZ, UR9, UR10 ;  /* 0x00000009ff052299 */ /* 0x000fe4000801160a */
[----:B------:R-:W-:Y:S01]  /*1460*/  UMOV UR7, UR19 ;  /* 0x0000001300077c82 */ /* 0x000fe20008000000 */
[----:B------:R-:W-:Y:S01]  /*1470*/  UMOV UR16, UR17 ;  /* 0x0000001100107c82 */ /* 0x000fe20008000000 */
[----:B------:R-:W-:-:S02]  /*1480*/  @UP2 USHF.R.U32.HI UR6, URZ, UR9, UR7 ;  /* 0x00000009ff062299 */ /* 0x000fc40008011607 */
[----:B------:R-:W-:Y:S02]  /*1490*/  USHF.R.U32.HI UR13, URZ, UR13, UR16 ;  /* 0x0000000dff0d7299 */ /* 0x000fe40008011610 */
[----:B------:R-:W-:Y:S02]  /*14a0*/  USEL UR4, UR45, UR20, !UP0 ;  /* 0x000000142d047287 */ /* 0x000fe4000c000000 */
[----:B------:R-:W-:Y:S02]  /*14b0*/  UIMAD UR7, UR5, UR23, URZ ;  /* 0x00000017050772a4 */ /* 0x000fe4000f8e02ff */
[----:B------:R-:W-:Y:S02]  /*14c0*/  USEL UR5, UR46, UR13, !UP1 ;  /* 0x0000000d2e057287 */ /* 0x000fe4000c800000 */
[----:B------:R-:W-:Y:S02]  /*14d0*/  UIMAD UR12, UR6, UR23, URZ ;  /* 0x00000017060c72a4 */ /* 0x000fe4000f8e02ff */
[----:B------:R-:W-:-:S02]  /*14e0*/  UISETP.GE.AND UP0, UPT, UR4, UR7, UPT ;  /* 0x000000070400728c */ /* 0x000fc4000bf06270 */
[----:B------:R-:W-:Y:S02]  /*14f0*/  UIMAD.WIDE.U32 UR10, UR4, UR8, URZ ;  /* 0x00000008040a72a5 */ /* 0x000fe4000f8e00ff */
[----:B------:R-:W-:Y:S02]  /*1500*/  UISETP.GE.OR UP0, UPT, UR5, UR12, UP0 ;  /* 0x0000000c0500728c */ /* 0x000fe40008706670 */
[----:B------:R-:W-:Y:S02]  /*1510*/  UIMAD.WIDE.U32 UR12, UR5, UR8, URZ ;  /* 0x00000008050c72a5 */ /* 0x000fe4000f8e00ff */
[----:B------:R-:W-:Y:S01]  /*1520*/  UIADD3 UR10, UPT, UPT, -UR4, URZ, URZ ;  /* 0x000000ff040a7290 */ /* 0x000fe2000fffe1ff */
[----:B------:R-:W-:Y:S01]  /*1530*/  UMOV UR8, UR11 ;  /* 0x0000000b00087c82 */ /* 0x000fe20008000000 */
[----:B------:R-:W-:Y:S02]  /*1540*/  UIADD3 UR11, UPT, UPT, -UR5, URZ, URZ ;  /* 0x000000ff050b7290 */ /* 0x000fe4000fffe1ff */
[----:B------:R-:W-:-:S03]  /*1550*/  USHF.R.U32.HI UR8, URZ, UR9, UR8 ;  /* 0x00000009ff087299 */ /* 0x000fc60008011608 */
[----:B------:R-:W-:Y:S01]  /*1560*/  @!UP0 UMOV UR7, UR13 ;  /* 0x0000000d00078c82 */ /* 0x000fe20008000000 */
[----:B------:R-:W-:Y:S02]  /*1570*/  UIMAD UR45, UR14, UR10, UR45 ;  /* 0x0000000a0e2d72a4 */ /* 0x000fe4000f8e022d */
[----:B------:R-:W-:Y:S02]  /*1580*/  USEL UR8, UR4, UR8, !UP2 ;  /* 0x0000000804087287 */ /* 0x000fe4000d000000 */
[----:B------:R-:W-:Y:S02]  /*1590*/  @!UP0 USHF.R.U32.HI UR7, URZ, UR9, UR7 ;  /* 0x00000009ff078299 */ /* 0x000fe40008011607 */
[----:B------:R-:W-:Y:S02]  /*15a0*/  UIADD3 UR9, UPT, UPT, -UR8, URZ, URZ ;  /* 0x000000ff08097290 */ /* 0x000fe4000fffe1ff */
[----:B------:R-:W-:Y:S02]  /*15b0*/  @!UP0 USEL UR7, UR5, UR7, !UP2 ;  /* 0x0000000705078287 */ /* 0x000fe4000d000000 */
[----:B------:R-:W-:-:S02]  /*15c0*/  UIMAD UR9, UR23, UR9, UR4 ;  /* 0x00000009170972a4 */ /* 0x000fc4000f8e0204 */
[----:B------:R-:W-:Y:S02]  /*15d0*/  @!UP0 UIADD3 UR8, UPT, UPT, UR8, -UR7, URZ ;  /* 0x8000000708088290 */ /* 0x000fe4000fffe0ff */
[----:B------:R-:W-:Y:S02]  /*15e0*/  @!UP0 UIMAD UR6, UR9, UR6, UR7 ;  /* 0x00000006090682a4 */ /* 0x000fe4000f8e0207 */
[----:B------:R-:W-:Y:S02]  /*15f0*/  @!UP0 UIMAD UR4, UR8, UR23, UR5 ;  /* 0x00000017080482a4 */ /* 0x000fe4000f8e0205 */
[----:B------:R-:W-:Y:S02]  /*1600*/  UIMAD UR46, UR29, UR11, UR46 ;  /* 0x0000000b1d2e72a4 */ /* 0x000fe4000f8e022e */
[----:B------:R-:W-:Y:S01]  /*1610*/  UIMAD UR45, UR4, UR14, UR45 ;  /* 0x0000000e042d72a4 */ /* 0x000fe2000f8e022d */
[----:B------:R-:W-:Y:S02]  /*1620*/  @!UP0 UMOV UR5, UR6 ;  /* 0x0000000600058c82 */ /* 0x000fe40008000000 */
[----:B------:R-:W-:-:S12]  /*1630*/  UIMAD UR46, UR5, UR29, UR46 ;  /* 0x0000001d052e72a4 */ /* 0x000fd8000f8e022e */
.L_x_19:
[----:B------:R-:W-:Y:S02]  /*1640*/  UISETP.NE.AND UP1, UPT, UR30, 0x1, UPT ;  /* 0x000000011e00788c */ /* 0x000fe4000bf25270 */
[----:B------:R-:W-:Y:S02]  /*1650*/  ULOP3.LUT UR24, UR24, 0xffff, URZ, 0xc0, !UPT ;  /* 0x0000ffff18187892 */ /* 0x000fe4000f8ec0ff */
[----:B------:R-:W-:Y:S02]  /*1660*/  ULOP3.LUT UR21, UR25, 0xffff, URZ, 0xc0, !UPT ;  /* 0x0000ffff19157892 */ /* 0x000fe4000f8ec0ff */
[----:B------:R-:W-:Y:S02]  /*1670*/  UISETP.NE.AND UP0, UPT, UR22, 0x2, UPT ;  /* 0x000000021600788c */ /* 0x000fe4000bf05270 */
[----:B------:R-:W-:Y:S02]  /*1680*/  ULOP3.LUT UR28, UR28, 0x1000, URZ, 0xc0, !UPT ;  /* 0x000010001c1c7892 */ /* 0x000fe4000f8ec0ff */
[----:B------:R-:W-:-:S02]  /*1690*/  ULOP3.LUT UR27, UR27, 0x1000, URZ, 0xc0, !UPT ;  /* 0x000010001b1b7892 */ /* 0x000fc4000f8ec0ff */
[----:B------:R-:W-:Y:S02]  /*16a0*/  USHF.L.U32 UR24, UR32, UR24, URZ ;  /* 0x0000001820187299 */ /* 0x000fe400080006ff */
[----:B------:R-:W-:Y:S01]  /*16b0*/  USHF.L.U32 UR21, UR31, UR21, URZ ;  /* 0x000000151f157299 */ /* 0x000fe200080006ff */
[----:B------:R-:W-:Y:S11]  /*16c0*/  BRA.U UP1, `(.L_x_20) ;  /* 0x0000000101447547 */ /* 0x000ff6000b800000 */
[----:B------:R-:W2:Y:S01]  /*16d0*/  LDCU.128 UR8, c[0x0][0xb10] ;  /* 0x00016200ff0877ac */ /* 0x000ea20008000c00 */
[----:B------:R-:W3:Y:S01]  /*16e0*/  LDCU UR12, c[0x0][0xb0c] ;  /* 0x00016180ff0c77ac */ /* 0x000ee20008000800 */
[----:B------:R-:W4:Y:S01]  /*16f0*/  LDCU UR13, c[0x0][0xb20] ;  /* 0x00016400ff0d77ac */ /* 0x000f220008000800 */
[----:B--2---:R-:W-:Y:S02]  /*1700*/  UIMAD.WIDE.U32 UR6, UR46, UR8, URZ ;  /* 0x000000082e0672a5 */ /* 0x004fe4000f8e00ff */
[----:B------:R-:W-:Y:S02]  /*1710*/  UIMAD.WIDE.U32 UR4, UR45, UR11, URZ ;  /* 0x0000000b2d0472a5 */ /* 0x000fe4000f8e00ff */
[----:B---3--:R-:W-:Y:S02]  /*1720*/  UISETP.NE.AND UP2, UPT, UR12, 0x1, UPT ;  /* 0x000000010c00788c */ /* 0x008fe4000bf45270 */
[----:B------:R-:W-:Y:S01]  /*1730*/  UISETP.NE.AND UP1, UPT, UR10, 0x1, UPT ;  /* 0x000000010a00788c */ /* 0x000fe2000bf25270 */
[----:B------:R-:W-:-:S02]  /*1740*/  UMOV UR6, UR7 ;  /* 0x0000000700067c82 */ /* 0x000fc40008000000 */
[----:B------:R-:W-:Y:S01]  /*1750*/  UMOV UR4, UR5 ;  /* 0x0000000500047c82 */ /* 0x000fe20008000000 */
[----:B------:R-:W-:Y:S02]  /*1760*/  USHF.R.U32.HI UR9, URZ, UR9, UR6 ;  /* 0x00000009ff097299 */ /* 0x000fe40008011606 */
[----:B----4-:R-:W-:Y:S02]  /*1770*/  USHF.R.U32.HI UR4, URZ, UR13, UR4 ;  /* 0x0000000dff047299 */ /* 0x010fe40008011604 */
[----:B------:R-:W-:Y:S02]  /*1780*/  USEL UR5, UR46, UR9, !UP2 ;  /* 0x000000092e057287 */ /* 0x000fe4000d000000 */
[----:B------:R-:W-:-:S04]  /*1790*/  USEL UR4, UR45, UR4, !UP1 ;  /* 0x000000042d047287 */ /* 0x000fc8000c800000 */
[----:B------:R-:W-:Y:S02]  /*17a0*/  UIADD3 UR6, UPT, UPT, UR5, -UR4, URZ ;  /* 0x8000000405067290 */ /* 0x000fe4000fffe0ff */
[----:B------:R-:W-:Y:S02]  /*17b0*/  UIADD3 UR4, UPT, UPT, -UR5, UR4, URZ ;  /* 0x0000000405047290 */ /* 0x000fe4000fffe1ff */
[----:B------:R-:W-:Y:S02]  /*17c0*/  UIMAD UR45, UR6, UR10, UR45 ;  /* 0x0000000a062d72a4 */ /* 0x000fe4000f8e022d */
[----:B------:R-:W-:-:S12]  /*17d0*/  UIMAD UR46, UR4, UR12, UR46 ;  /* 0x0000000c042e72a4 */ /* 0x000fd8000f8e022e */
.L_x_20:
[----:B------:R-:W-:Y:S05]  /*17e0*/  BRA.U !UP5, `(.L_x_21) ;  /* 0x000000010d0c7547 */ /* 0x000fea000b800000 */
[----:B------:R-:W-:Y:S01]  /*17f0*/  UCGABAR_WAIT ;  /* 0x0000000000007dc7 */ /* 0x000fe20008000000 */
[----:B------:R-:W-:Y:S01]  /*1800*/  CCTL.IVALL ;  /* 0x00000000ff00798f */ /* 0x000fe20002000000 */
[----:B------:R-:W-:Y:S05]  /*1810*/  BRA `(.L_x_22) ;  /* 0x0000000000047947 */ /* 0x000fea0003800000 */
.L_x_21:
[----:B------:R-:W-:Y:S06]  /*1820*/  BAR.SYNC.DEFER_BLOCKING 0x0 ;  /* 0x0000000000007b1d */ /* 0x000fec0000010000 */
.L_x_22:
[----:B------:R-:W-:Y:S05]  /*1830*/  BRA.U UP0, `(.L_x_23) ;  /* 0x0000001900187547 */ /* 0x000fea000b800000 */
[----:B------:R-:W2:Y:S01]  /*1840*/  LDCU UR6, c[0x0][0x38c] ;  /* 0x00007180ff0677ac */ /* 0x000ea20008000800 */
[----:B------:R-:W-:Y:S01]  /*1850*/  PLOP3.LUT P1, PT, PT, PT, UP3, 0x80, 0x8 ;  /* 0x000000000008781c */ /* 0x000fe20003f2f038 */
[----:B------:R-:W-:Y:S01]  /*1860*/  IMAD.MOV.U32 R12, RZ, RZ, 0x1 ;  /* 0x00000001ff0c7424 */ /* 0x000fe200078e00ff */
[----:B------:R-:W-:Y:S01]  /*1870*/  ISETP.EQ.OR P2, PT, R0, RZ, P3 ;  /* 0x000000ff0000720c */ /* 0x000fe20001f42670 */
[----:B------:R-:W-:Y:S01]  /*1880*/  UISETP.NE.AND UP1, UPT, UR22, URZ, UPT ;  /* 0x000000ff1600728c */ /* 0x000fe2000bf25270 */
[----:B------:R-:W-:Y:S02]  /*1890*/  PLOP3.LUT P1, PT, P1, PT, PT, 0x8, 0x80 ;  /* 0x000000000080781c */ /* 0x000fe40000f2e170 */
[----:B------:R-:W-:Y:S01]  /*18a0*/  CS2R R10, SRZ ;  /* 0x00000000000a7805 */ /* 0x000fe2000001ff00 */
[----:B------:R-:W-:Y:S01]  /*18b0*/  IMAD.MOV.U32 R9, RZ, RZ, RZ ;  /* 0x000000ffff097224 */ /* 0x000fe200078e00ff */
[----:B------:R-:W3:Y:S01]  /*18c0*/  LDCU UR41, c[0x0][0x370] ;  /* 0x00006e00ff2977ac */ /* 0x000ee20008000800 */
[----:B------:R-:W-:Y:S01]  /*18d0*/  IMAD.MOV.U32 R8, RZ, RZ, 0x1 ;  /* 0x00000001ff087424 */ /* 0x000fe200078e00ff */
[----:B------:R-:W4:Y:S01]  /*18e0*/  LDCU.64 UR30, c[0x0][0x348] ;  /* 0x00006900ff1e77ac */ /* 0x000f220008000a00 */
[----:B------:R-:W1:Y:S01]  /*18f0*/  LDCU UR39, c[0x0][0x374] ;  /* 0x00006e80ff2777ac */ /* 0x000e620008000800 */
[----:B--2---:R-:W-:-:S02]  /*1900*/  UIADD3 UR5, UPT, UPT, UR6, 0x7f, URZ ;  /* 0x0000007f06057890 */ /* 0x004fc4000fffe0ff */
[----:B------:R-:W-:Y:S02]  /*1910*/  UIADD3 UR50, UPT, UPT, UR6, 0xfe, URZ ;  /* 0x000000fe06327890 */ /* 0x000fe4000fffe0ff */
[----:B------:R-:W-:-:S04]  /*1920*/  USHF.R.S32.HI UR4, URZ, 0x1f, UR5 ;  /* 0x0000001fff047899 */ /* 0x000fc80008011405 */
[----:B------:R-:W-:Y:S02]  /*1930*/  ULEA.HI UR4, UR4, UR5, URZ, 0x7 ;  /* 0x0000000504047291 */ /* 0x000fe4000f8f38ff */
[----:B------:R-:W-:Y:S02]  /*1940*/  USHF.L.U32 UR5, UR26, 0x5, URZ ;  /* 0x000000051a057899 */ /* 0x000fe400080006ff */
[----:B------:R-:W-:Y:S02]  /*1950*/  USHF.R.S32.HI UR43, URZ, 0x7, UR4 ;  /* 0x00000007ff2b7899 */ /* 0x000fe40008011404 */
[----:B------:R-:W-:Y:S02]  /*1960*/  UIADD3 UR4, UPT, UPT, UR6, -0x1, URZ ;  /* 0xffffffff06047890 */ /* 0x000fe4000fffe0ff */
[----:B------:R-:W-:Y:S02]  /*1970*/  UISETP.LT.U32.AND UP0, UPT, UR43, 0xd, UPT ;  /* 0x0000000d2b00788c */ /* 0x000fe4000bf01070 */
[----:B------:R-:W-:-:S02]  /*1980*/  UISETP.GE.U32.AND UP2, UPT, UR4, -0xff, UPT ;  /* 0xffffff010400788c */ /* 0x000fc4000bf46070 */
[----:B------:R-:W-:Y:S02]  /*1990*/  USEL UR42, UR43, 0xd, UP0 ;  /* 0x0000000d2b2a7887 */ /* 0x000fe40008000000 */
[----:B------:R-:W-:Y:S02]  /*19a0*/  ULOP3.LUT UR44, UR5, 0x20, URZ, 0xe2, !UPT ;  /* 0x00000020052c7892 */ /* 0x000fe4000f8ee2ff */
[----:B------:R-:W-:Y:S02]  /*19b0*/  UIADD3 UR25, UPT, UPT, UR42, -0x1, URZ ;  /* 0xffffffff2a197890 */ /* 0x000fe4000fffe0ff */
[----:B------:R-:W-:Y:S02]  /*19c0*/  USEL UR26, UR34, 0x2, UP1 ;  /* 0x00000002221a7887 */ /* 0x000fe40008800000 */
[----:B------:R-:W-:Y:S02]  /*19d0*/  UIADD3 UR47, UPT, UPT, UR43, -UR42, URZ ;  /* 0x8000002a2b2f7290 */ /* 0x000fe4000fffe0ff */
[----:B------:R-:W-:Y:S01]  /*19e0*/  @UP2 UIADD3 UR25, UPT, UPT, UR42, URZ, URZ ;  /* 0x000000ff2a192290 */ /* 0x000fe2000fffe0ff */
[----:B------:R-:W-:-:S03]  /*19f0*/  UMOV UR5, URZ ;  /* 0x000000ff00057c82 */ /* 0x000fc60008000000 */
[----:B-1-34-:R-:W-:-:S12]  /*1a00*/  UIADD3 UR25, UPT, UPT, UR25, 0x1, URZ ;  /* 0x0000000119197890 */ /* 0x01afd8000fffe0ff */
.L_x_43:
[----:B------:R-:W-:Y:S01]  /*1a10*/  UISETP.NE.AND UP0, UPT, UR48, URZ, UPT ;  /* 0x000000ff3000728c */ /* 0x000fe2000bf05270 */
[----:B------:R-:W1:Y:S08]  /*1a20*/  S2UR UR48, SR_CgaCtaId ;  /* 0x00000000003079c3 */ /* 0x000e700000008800 */
[----:B------:R-:W-:Y:S05]  /*1a30*/  BRA.U UP0, `(.L_x_24) ;  /* 0x0000000100347547 */ /* 0x000fea000b800000 */
[----:B------:R-:W2:Y:S01]  /*1a40*/  S2R R0, SR_CgaCtaId ;  /* 0x0000000000007919 */ /* 0x000ea20000008800 */
[----:B------:R-:W-:-:S04]  /*1a50*/  MOV R2, 0x400 ;  /* 0x0000040000027802 */ /* 0x000fc80000000f00 */
[----:B--2---:R-:W-:Y:S02]  /*1a60*/  LEA R0, R0, R2, 0x18 ;  /* 0x0000000200007211 */ /* 0x004fe400078ec0ff */
[----:B------:R-:W-:-:S03]  /*1a70*/  SHF.L.U32 R2, R8, 0x1f, RZ ;  /* 0x0000001f08027819 */ /* 0x000fc600000006ff */
[----:B------:R-:W-:-:S04]  /*1a80*/  IMAD R0, R9, 0x8, R0 ;  /* 0x0000000809007824 */ /* 0x000fc800078e0200 */
[----:B------:R-:W2:Y:S02]  /*1a90*/  SYNCS.PHASECHK.TRANS64.TRYWAIT P0, [R0+URZ+0x160], R2 ;  /* 0x00016002000075a7 */ /* 0x000ea400080011ff */
[----:B--2---:R-:W-:Y:S05]  /*1aa0*/  @!P0 BRA `(.L_x_25) ;  /* 0x0000005400588947 */ /* 0x004fea0003800000 */
.L_x_112:
[----:B------:R-:W-:Y:S01]  /*1ab0*/  VIADD R9, R9, 0x1 ;  /* 0x0000000109097836 */ /* 0x000fe20000000000 */
[----:B------:R2:W-:Y:S04]  /*1ac0*/  SYNCS.ARRIVE.TRANS64.A1T0 RZ, [R0+URZ+0x150], RZ ;  /* 0x000150ff00ff79a7 */ /* 0x0005e800081000ff */
[----:B------:R-:W-:-:S04]  /*1ad0*/  ISETP.NE.AND P0, PT, R9, 0x2, PT ;  /* 0x000000020900780c */ /* 0x000fc80003f05270 */
[----:B------:R-:W-:Y:S02]  /*1ae0*/  SEL R9, R9, RZ, P0 ;  /* 0x000000ff09097207 */ /* 0x000fe40000000000 */
[----:B--2---:R-:W-:-:S04]  /*1af0*/  SEL R0, RZ, 0x1, P0 ;  /* 0x00000001ff007807 */ /* 0x004fc80000000000 */
[----:B------:R-:W-:-:S07]  /*1b00*/  LOP3.LUT R8, R8, R0, RZ, 0x3c, !PT ;  /* 0x0000000008087212 */ /* 0x000fce00078e3cff */
.L_x_24:
[----:B------:R-:W-:Y:S01]  /*1b10*/  UMOV UR6, 0x400 ;  /* 0x0000040000067882 */ /* 0x000fe20000000000 */
[----:B------:R-:W-:Y:S01]  /*1b20*/  SHF.L.U32 R0, R12, 0x1f, RZ ;  /* 0x0000001f0c007819 */ /* 0x000fe200000006ff */
[----:B-1----:R-:W-:Y:S02]  /*1b30*/  ULEA UR6, UR48, UR6, 0x18 ;  /* 0x0000000630067291 */ /* 0x002fe4000f8ec0ff */
[----:B------:R-:W-:Y:S02]  /*1b40*/  UISETP.GE.U32.AND UP0, UPT, UR50, 0xff, UPT ;  /* 0x000000ff3200788c */ /* 0x000fe4000bf06070 */
[----:B------:R-:W-:Y:S02]  /*1b50*/  ULEA UR4, UR5, UR6, 0x3 ;  /* 0x0000000605047291 */ /* 0x000fe4000f8e18ff */
[----:B------:R-:W-:Y:S02]  /*1b60*/  ULEA UR11, UR45, UR49, 0x1 ;  /* 0x000000312d0b7291 */ /* 0x000fe4000f8e08ff */
[----:B------:R-:W-:-:S02]  /*1b70*/  ULEA UR35, UR46, UR44, 0x6 ;  /* 0x0000002c2e237291 */ /* 0x000fc4000f8e30ff */
[----:B------:R-:W-:Y:S01]  /*1b80*/  USHF.L.U32 UR11, UR11, 0x5, URZ ;  /* 0x000000050b0b7899 */ /* 0x000fe200080006ff */
[----:B------:R-:W-:Y:S02]  /*1b90*/  UMOV UR13, URZ ;  /* 0x000000ff000d7c82 */ /* 0x000fe40008000000 */
[----:B------:R1:W2:Y:S01]  /*1ba0*/  SYNCS.PHASECHK.TRANS64.TRYWAIT P0, [UR4+0x68], R0 ;  /* 0x00006800ff0075a7 */ /* 0x0002a20008001104 */
[----:B------:R-:W-:Y:S08]  /*1bb0*/  BRA.U !UP0, `(.L_x_26) ;  /* 0x0000000108c47547 */ /* 0x000ff0000b800000 */
[----:B------:R-:W-:Y:S01]  /*1bc0*/  UMOV UR7, URZ ;  /* 0x000000ff00077c82 */ /* 0x000fe20008000000 */
[----:B------:R-:W-:-:S05]  /*1bd0*/  UMOV UR4, UR5 ;  /* 0x0000000500047c82 */ /* 0x000fca0008000000 */
.L_x_32:
[----:B------:R-:W-:Y:S01]  /*1be0*/  ULEA UR33, UR4, UR6, 0x3 ;  /* 0x0000000604217291 */ /* 0x000fe2000f8e18ff */
[----:B------:R-:W-:Y:S01]  /*1bf0*/  @!P3 MOV R2, 0x4000 ;  /* 0x000040000002b802 */ /* 0x000fe20000000f00 */
[----:B--2-4-:R-:W-:Y:S10]  /*1c00*/  @P0 BRA `(.L_x_27) ;  /* 0x00000000000c0947 */ /* 0x014ff40003800000 */
[----:B------:R-:W-:-:S04]  /*1c10*/  SHF.L.U32 R3, R12, 0x1f, RZ ;  /* 0x0000001f0c037819 */ /* 0x000fc800000006ff */
[----:B------:R-:W2:Y:S02]  /*1c20*/  SYNCS.PHASECHK.TRANS64.TRYWAIT P0, [UR33+0x68], R3 ;  /* 0x00006803ff0075a7 */ /* 0x000ea40008001121 */
[----:B--2---:R-:W-:Y:S05]  /*1c30*/  @!P0 BRA `(.L_x_28) ;  /* 0x0000005400088947 */ /* 0x004fea0003800000 */
.L_x_27:
[----:B------:R2:W-:Y:S01]  /*1c40*/  @!P3 SYNCS.ARRIVE.TRANS64 RZ, [UR33], R2 ;  /* 0x00000002ffffb9a7 */ /* 0x0005e20008000021 */
[----:B------:R-:W-:-:S04]  /*1c50*/  ULOP3.LUT UR5, UR26, 0x2, URZ, 0xfc, !UPT ;  /* 0x000000021a057892 */ /* 0x000fc8000f8efcff */
[----:B------:R-:W-:-:S09]  /*1c60*/  UISETP.NE.AND UP0, UPT, UR5, 0x2, UPT ;  /* 0x000000020500788c */ /* 0x000fd2000bf05270 */
[----:B------:R-:W-:Y:S05]  /*1c70*/  BRA.U UP0, `(.L_x_29) ;  /* 0x0000000100047547 */ /* 0x000fea000b800000 */
[----:B------:R-:W-:Y:S05]  /*1c80*/  BPT.TRAP 0x1 ;  /* 0x000000040000795c */ /* 0x000fea0000300000 */
.L_x_29:
[----:B------:R-:W-:Y:S04]  /*1c90*/  BSSY.RECONVERGENT B0, `(.L_x_30) ;  /* 0x0000003000007945 */ /* 0x000fe80003800200 */
[----:B------:R-:W-:Y:S05]  /*1ca0*/  @P2 BRA `(.L_x_31) ;  /* 0x0000000000042947 */ /* 0x000fea0003800000 */
[----:B------:R-:W-:Y:S05]  /*1cb0*/  BPT.TRAP 0x1 ;  /* 0x000000040000795c */ /* 0x000fea0000300000 */
.L_x_31:
[----:B------:R-:W-:Y:S05]  /*1cc0*/  BSYNC.RECONVERGENT B0 ;  /* 0x0000000000007941 */ /* 0x000fea0003800200 */
.L_x_30:
[----:B------:R-:W-:Y:S02]  /*1cd0*/  UIADD3 UR5, UPT, UPT, UR4, 0x1, URZ ;  /* 0x0000000104057890 */ /* 0x000fe4000fffe0ff */
[----:B------:R-:W-:Y:S02]  /*1ce0*/  USHF.L.U32 UR4, UR4, 0xd, URZ ;  /* 0x0000000d04047899 */ /* 0x000fe400080006ff */
[----:B------:R-:W-:Y:S02]  /*1cf0*/  UISETP.NE.AND UP0, UPT, UR5, 0xd, UPT ;  /* 0x0000000d0500788c */ /* 0x000fe4000bf05270 */
[----:B------:R-:W-:Y:S02]  /*1d00*/  USHF.L.U32 UR34, UR7, 0x7, URZ ;  /* 0x0000000707227899 */ /* 0x000fe400080006ff */
[----:B------:R-:W-:Y:S02]  /*1d10*/  USEL UR9, URZ, 0x1, UP0 ;  /* 0x00000001ff097887 */ /* 0x000fe40008000000 */
[----:B------:R-:W-:-:S02]  /*1d20*/  USEL UR5, UR5, URZ, UP0 ;  /* 0x000000ff05057287 */ /* 0x000fc40008000000 */
[----:B------:R-:W-:Y:S02]  /*1d30*/  UIADD3 UR14, UP0, UPT, UR30, 0x180, URZ ;  /* 0x000001801e0e7890 */ /* 0x000fe4000ff1e0ff */
[----:B------:R-:W-:Y:S01]  /*1d40*/  ULEA UR8, UR5, UR6, 0x3 ;  /* 0x0000000605087291 */ /* 0x000fe2000f8e18ff */
[----:B------:R-:W-:Y:S01]  /*1d50*/  LOP3.LUT R12, R12, UR9, RZ, 0x3c, !PT ;  /* 0x000000090c0c7c12 */ /* 0x000fe2000f8e3cff */
[----:B------:R-:W-:Y:S02]  /*1d60*/  UIADD3 UR7, UPT, UPT, UR7, 0x1, URZ ;  /* 0x0000000107077890 */ /* 0x000fe4000fffe0ff */
[----:B------:R-:W-:Y:S01]  /*1d70*/  UIADD3 UR16, UP1, UPT, UR30, 0x80, URZ ;  /* 0x000000801e107890 */ /* 0x000fe2000ff3e0ff */
[----:B-1----:R-:W-:Y:S01]  /*1d80*/  SHF.L.U32 R0, R12, 0x1f, RZ ;  /* 0x0000001f0c007819 */ /* 0x002fe200000006ff */
[----:B------:R-:W-:Y:S02]  /*1d90*/  ULOP3.LUT UR32, UR28, UR4, URZ, 0xfc, !UPT ;  /* 0x000000041c207292 */ /* 0x000fe4000f8efcff */
[----:B------:R-:W-:Y:S01]  /*1da0*/  UIADD3.X UR15, UPT, UPT, URZ, UR31, URZ, UP0, !UPT ;  /* 0x0000001fff0f7290 */ /* 0x000fe200087fe4ff */
[----:B------:R3:W4:Y:S01]  /*1db0*/  SYNCS.PHASECHK.TRANS64.TRYWAIT P0, [UR8+0x68], R0 ;  /* 0x00006800ff0075a7 */ /* 0x0007220008001108 */
[----:B------:R-:W-:-:S02]  /*1dc0*/  ULOP3.LUT UR8, UR27, UR4, URZ, 0xfc, !UPT ;  /* 0x000000041b087292 */ /* 0x000fc4000f8efcff */
[----:B------:R-:W-:Y:S02]  /*1dd0*/  UISETP.NE.AND UP0, UPT, UR7, UR25, UPT ;  /* 0x000000190700728c */ /* 0x000fe4000bf05270 */
[----:B------:R-:W-:Y:S02]  /*1de0*/  UIADD3.X UR17, UPT, UPT, URZ, UR31, URZ, UP1, !UPT ;  /* 0x0000001fff117290 */ /* 0x000fe40008ffe4ff */
[----:B------:R-:W-:Y:S02]  /*1df0*/  UIADD3 UR32, UPT, UPT, UR6, 0x2400, UR32 ;  /* 0x0000240006207890 */ /* 0x000fe4000fffe020 */
[----:B------:R-:W-:Y:S02]  /*1e00*/  UPRMT UR13, URZ, 0x5410, UR24 ;  /* 0x00005410ff0d7896 */ /* 0x000fe40008000018 */
[----:B------:R-:W-:Y:S02]  /*1e10*/  UIADD3 UR8, UPT, UPT, UR6, 0x1c400, UR8 ;  /* 0x0001c40006087890 */ /* 0x000fe4000fffe008 */
[----:B------:R-:W-:Y:S01]  /*1e20*/  UPRMT UR4, URZ, 0x5410, UR21 ;  /* 0x00005410ff047896 */ /* 0x000fe20008000015 */
[----:B------:R-:W-:Y:S01]  /*1e30*/  UMOV UR18, 0x0 ;  /* 0x0000000000127882 */ /* 0x000fe20000000000 */
[----:B------:R-:W-:Y:S01]  /*1e40*/  UMOV UR19, 0x10000000 ;  /* 0x1000000000137882 */ /* 0x000fe20000000000 */
[----:B------:R-:W-:Y:S01]  /*1e50*/  UMOV UR12, UR36 ;  /* 0x00000024000c7c82 */ /* 0x000fe20008000000 */
[----:B------:R-:W-:Y:S01]  /*1e60*/  UMOV UR9, UR33 ;  /* 0x0000002100097c82 */ /* 0x000fe20008000000 */
[----:B------:R-:W-:Y:S01]  /*1e70*/  UMOV UR10, UR34 ;  /* 0x00000022000a7c82 */ /* 0x000fe20008000000 */
[----:B------:R1:W-:Y:S03]  /*1e80*/  UTMALDG.3D.MULTICAST [UR32], [UR16], UR13, desc[UR18] ;  /* 0x00001220100073b4 */ /* 0x0003e6000801180d */
[----:B------:R2:W-:Y:S01]  /*1e90*/  UTMALDG.3D.MULTICAST [UR8], [UR14], UR4, desc[UR18] ;  /* 0x000012080e0073b4 */ /* 0x0005e20008011804 */
[----:B-1----:R-:W-:Y:S01]  /*1ea0*/  UMOV UR13, UR25 ;  /* 0x00000019000d7c82 */ /* 0x002fe20008000000 */
[----:B--2---:R-:W-:Y:S01]  /*1eb0*/  UMOV UR4, UR5 ;  /* 0x0000000500047c82 */ /* 0x004fe20008000000 */
[----:B---3--:R-:W-:Y:S05]  /*1ec0*/  BRA.U UP0, `(.L_x_32) ;  /* 0xfffffffd00447547 */ /* 0x008fea000b83ffff */
.L_x_26:
[----:B------:R-:W-:Y:S01]  /*1ed0*/  ULEA UR4, UR5, UR6, 0x3 ;  /* 0x0000000605047291 */ /* 0x000fe2000f8e18ff */
[----:B-1----:R-:W-:Y:S01]  /*1ee0*/  SHF.L.U32 R0, R12, 0x1f, RZ ;  /* 0x0000001f0c007819 */ /* 0x002fe200000006ff */
[----:B------:R-:W-:Y:S01]  /*1ef0*/  @!P1 SYNCS.ARRIVE.TRANS64.A1T0 RZ, [UR6+0xe8], RZ ;  /* 0x0000e8ffffff99a7 */ /* 0x000fe20008100006 */
[----:B------:R-:W-:-:S06]  /*1f00*/  UISETP.GT.AND UP0, UPT, UR43, UR42, UPT ;  /* 0x0000002a2b00728c */ /* 0x000fcc000bf04270 */
[----:B--2-4-:R1:W2:Y:S03]  /*1f10*/  SYNCS.PHASECHK.TRANS64.TRYWAIT P0, [UR4+0x68], R0 ;  /* 0x00006800ff0075a7 */ /* 0x0142a60008001104 */
[----:B------:R-:W-:Y:S05]  /*1f20*/  BRA.U !UP0, `(.L_x_33) ;  /* 0x0000000108c87547 */ /* 0x000fea000b800000 */
[----:B------:R-:W-:Y:S01]  /*1f30*/  UIADD3 UR29, UPT, UPT, UR47, UR13, URZ ;  /* 0x0000000d2f1d7290 */ /* 0x000fe2000fffe0ff */
[----:B------:R-:W-:-:S11]  /*1f40*/  UMOV UR4, UR5 ;  /* 0x0000000500047c82 */ /* 0x000fd60008000000 */
.L_x_39:
[----:B------:R-:W-:Y:S01]  /*1f50*/  ULEA UR17, UR4, UR6, 0x3 ;  /* 0x0000000604117291 */ /* 0x000fe2000f8e18ff */
[----:B--2---:R-:W-:Y:S01]  /*1f60*/  @!P3 MOV R2, 0x4000 ;  /* 0x000040000002b802 */ /* 0x004fe20000000f00 */
[----:B--2-4-:R-:W-:Y:S10]  /*1f70*/  @P0 BRA `(.L_x_34) ;  /* 0x00000000000c0947 */ /* 0x014ff40003800000 */
[----:B------:R-:W-:-:S04]  /*1f80*/  SHF.L.U32 R3, R12, 0x1f, RZ ;  /* 0x0000001f0c037819 */ /* 0x000fc800000006ff */
[----:B------:R-:W2:Y:S02]  /*1f90*/  SYNCS.PHASECHK.TRANS64.TRYWAIT P0, [UR17+0x68], R3 ;  /* 0x00006803ff0075a7 */ /* 0x000ea40008001111 */
[----:B--2---:R-:W-:Y:S05]  /*1fa0*/  @!P0 BRA `(.L_x_35) ;  /* 0x0000005000448947 */ /* 0x004fea0003800000 */
.L_x_34:
[----:B------:R2:W-:Y:S01]  /*1fb0*/  @!P3 SYNCS.ARRIVE.TRANS64 RZ, [UR17], R2 ;  /* 0x00000002ffffb9a7 */ /* 0x0005e20008000011 */
[----:B------:R-:W-:-:S04]  /*1fc0*/  ULOP3.LUT UR5, UR26, 0x2, URZ, 0xfc, !UPT ;  /* 0x000000021a057892 */ /* 0x000fc8000f8efcff */
[----:B------:R-:W-:-:S09]  /*1fd0*/  UISETP.NE.AND UP0, UPT, UR5, 0x2, UPT ;  /* 0x000000020500788c */ /* 0x000fd2000bf05270 */
[----:B------:R-:W-:Y:S05]  /*1fe0*/  BRA.U UP0, `(.L_x_36) ;  /* 0x0000000100047547 */ /* 0x000fea000b800000 */
[----:B------:R-:W-:Y:S05]  /*1ff0*/  BPT.TRAP 0x1 ;  /* 0x000000040000795c */ /* 0x000fea0000300000 */
.L_x_36:
[----:B------:R-:W-:Y:S04]  /*2000*/  BSSY.RECONVERGENT B0, `(.L_x_37) ;  /* 0x0000003000007945 */ /* 0x000fe80003800200 */
[----:B------:R-:W-:Y:S05]  /*2010*/  @P2 BRA `(.L_x_38) ;  /* 0x0000000000042947 */ /* 0x000fea0003800000 */
[----:B------:R-:W-:Y:S05]  /*2020*/  BPT.TRAP 0x1 ;  /* 0x000000040000795c */ /* 0x000fea0000300000 */
.L_x_38:
[----:B------:R-:W-:Y:S05]  /*2030*/  BSYNC.RECONVERGENT B0 ;  /* 0x0000000000007941 */ /* 0x000fea0003800200 */
.L_x_37:
        /* <DEDUP_REMOVED lines=17> */
[----:B------:R-:W-:Y:S02]  /*2150*/  UIADD3 UR16, UPT, UPT, UR6, 0x2400, UR16 ;  /* 0x0000240006107890 */ /* 0x000fe4000fffe010 */
[----:B------:R-:W-:Y:S02]  /*2160*/  UIADD3.X UR15, UPT, UPT, URZ, UR31, URZ, UP1, !UPT ;  /* 0x0000001fff0f7290 */ /* 0x000fe40008ffe4ff */
        /* <DEDUP_REMOVED lines=8> */
[----:B------:R-:W-:Y:S01]  /*21f0*/  UMOV UR9, UR17 ;  /* 0x0000001100097c82 */ /* 0x000fe20008000000 */
[----:B------:R-:W-:Y:S01]  /*2200*/  UMOV UR10, UR18 ;  /* 0x00000012000a7c82 */ /* 0x000fe20008000000 */
[----:B------:R-:W-:Y:S01]  /*2210*/  UTMALDG.3D.MULTICAST [UR16], [UR14], UR7, desc[UR32] ;  /* 0x000020100e0073b4 */ /* 0x000fe20008011807 */
[----:B------:R1:W-:Y:S02]  /*2220*/  UTMALDG.3D.MULTICAST [UR8], [UR22], UR4, desc[UR32] ;  /* 0x00002008160073b4 */ /* 0x0003e40008011804 */
[----:B-1----:R-:W-:Y:S01]  /*2230*/  UMOV UR4, UR5 ;  /* 0x0000000500047c82 */ /* 0x002fe20008000000 */
[----:B---3--:R-:W-:Y:S05]  /*2240*/  BRA.U UP0, `(.L_x_39) ;  /* 0xfffffffd00407547 */ /* 0x008fea000b83ffff */
.L_x_33:
[C---:B------:R-:W-:Y:S01]  /*2250*/  LEA R3, R11.reuse, UR6, 0x3 ;  /* 0x000000060b037c11 */ /* 0x040fe2000f8e18ff */
[----:B------:R-:W-:Y:S01]  /*2260*/  NOP ;  /* 0x0000000000007918 */ /* 0x000fe20000000000 */
[----:B-1----:R-:W-:Y:S02]  /*2270*/  SHF.L.U32 R0, R10, 0x1f, RZ ;  /* 0x0000001f0a007819 */ /* 0x002fe400000006ff */
[----:B------:R-:W-:Y:S02]  /*2280*/  LEA R4, R11, UR6, 0x4 ;  /* 0x000000060b047c11 */ /* 0x000fe4000f8e20ff */
[----:B--2-4-:R-:W1:Y:S02]  /*2290*/  SYNCS.PHASECHK.TRANS64.TRYWAIT P0, [R3+URZ+0xf0], R0 ;  /* 0x0000f000030075a7 */ /* 0x014e6400080011ff */
[----:B-1----:R-:W-:Y:S05]  /*22a0*/  @!P0 BRA `(.L_x_40) ;  /* 0x0000004c009c8947 */ /* 0x002fea0003800000 */
.L_x_115:
[----:B------:R-:W2:Y:S01]  /*22b0*/  LDS.128 R4, [R4+0x180] ;  /* 0x0001800004047984 */ /* 0x000ea20000000c00 */
[----:B------:R-:W-:Y:S01]  /*22c0*/  UISETP.GE.AND UP0, UPT, UR40, 0x1, UPT ;  /* 0x000000012800788c */ /* 0x000fe2000bf06270 */
[----:B------:R-:W-:Y:S01]  /*22d0*/  @!PT LDS RZ, [RZ] ;  /* 0x00000000fffff984 */ /* 0x000fe20000000800 */
[----:B------:R-:W-:Y:S01]  /*22e0*/  @!PT LDS RZ, [RZ] ;  /* 0x00000000fffff984 */ /* 0x000fe20000000800 */
[----:B------:R-:W-:Y:S01]  /*22f0*/  @!PT LDS RZ, [RZ] ;  /* 0x00000000fffff984 */ /* 0x000fe20000000800 */
[----:B------:R-:W-:Y:S01]  /*2300*/  @!PT LDS RZ, [RZ] ;  /* 0x00000000fffff984 */ /* 0x000fe20000000800 */
[----:B------:R3:W-:Y:S06]  /*2310*/  MEMBAR.ALL.CTA ;  /* 0x0000000000007992 */ /* 0x0007ec0000008000 */
[----:B---3--:R-:W3:Y:S01]  /*2320*/  FENCE.VIEW.ASYNC.S ;  /* 0x00000000000073c6 */ /* 0x008ee20000000000 */
[----:B--2---:R-:W-:-:S13]  /*2330*/  LOP3.LUT P0, RZ, R6, 0x1, RZ, 0xc0, !PT ;  /* 0x0000000106ff7812 */ /* 0x004fda000780c0ff */
[----:B---3--:R-:W-:Y:S01]  /*2340*/  VOTEU.ANY UP1, P0 ;  /* 0x0000000000ff7886 */ /* 0x008fe20000020100 */
[----:B------:R-:W-:-:S13]  /*2350*/  PLOP3.LUT P0, PT, PT, PT, UP1, 0x80, 0x8 ;  /* 0x000000000008781c */ /* 0x000fda0003f0f018 */
[----:B-1----:R-:W-:Y:S02]  /*2360*/  @P0 LOP3.LUT R0, R5, 0xffff, RZ, 0xc0, !PT ;  /* 0x0000ffff05000812 */ /* 0x002fe400078ec0ff */
[----:B------:R-:W-:Y:S02]  /*2370*/  @P0 MOV R2, R4 ;  /* 0x0000000400020202 */ /* 0x000fe40000000f00 */
[----:B------:R-:W-:Y:S01]  /*2380*/  @P0 R2UR UR7, R0 ;  /* 0x00000000000702ca */ /* 0x000fe200000e0000 */
[----:B------:R-:W-:Y:S01]  /*2390*/  VIADD R0, R3, 0x100 ;  /* 0x0000010003007836 */ /* 0x000fe20000000000 */
[----:B------:R-:W-:Y:S02]  /*23a0*/  @P0 SHF.R.U32.HI R4, RZ, 0x10, R5 ;  /* 0x00000010ff040819 */ /* 0x000fe40000011605 */
[----:B------:R-:W-:Y:S02]  /*23b0*/  @P0 R2UR UR8, R2 ;  /* 0x00000000020802ca */ /* 0x000fe400000e0000 */
[----:B------:R-:W-:-:S02]  /*23c0*/  PRMT R0, RZ, 0x654, R0 ;  /* 0x00000654ff007816 */ /* 0x000fc40000000000 */
[----:B------:R-:W-:Y:S02]  /*23d0*/  @P0 R2UR UR4, R4 ;  /* 0x00000000040402ca */ /* 0x000fe400000e0000 */
[----:B------:R1:W-:Y:S03]  /*23e0*/  SYNCS.ARRIVE.TRANS64.RED.A1T0 RZ, [R0+URZ], RZ ;  /* 0x000000ff00ff79a7 */ /* 0x0003e600081004ff */
[----:B------:R-:W-:-:S04]  /*23f0*/  @UP1 UMOV UR37, UR7 ;  /* 0x0000000700251c82 */ /* 0x000fc80008000000 */
[----:B------:R-:W-:-:S04]  /*2400*/  @UP1 UMOV UR38, UR8 ;  /* 0x0000000800261c82 */ /* 0x000fc80008000000 */
[----:B------:R-:W-:Y:S01]  /*2410*/  @UP1 UMOV UR36, UR4 ;  /* 0x0000000400241c82 */ /* 0x000fe20008000000 */
[----:B------:R-:W-:Y:S05]  /*2420*/  BRA.U !UP0, `(.L_x_41) ;  /* 0x0000000108d47547 */ /* 0x000fea000b800000 */
[----:B------:R-:W2:Y:S01]  /*2430*/  LDCU.128 UR12, c[0x0][0xb10] ;  /* 0x00016200ff0c77ac */ /* 0x000ea20008000c00 */
[----:B------:R-:W3:Y:S01]  /*2440*/  LDCU UR29, c[0x0][0xb20] ;  /* 0x00016400ff1d77ac */ /* 0x000ee20008000800 */
[----:B------:R-:W4:Y:S01]  /*2450*/  LDCU UR20, c[0x0][0xb0c] ;  /* 0x00016180ff1477ac */ /* 0x000f220008000800 */
[----:B------:R-:W1:Y:S01]  /*2460*/  LDCU.64 UR10, c[0x0][0xb28] ;  /* 0x00016500ff0a77ac */ /* 0x000e620008000a00 */
[----:B------:R-:W-:Y:S02]  /*2470*/  UISETP.NE.AND UP3, UPT, UR40, 0x1, UPT ;  /* 0x000000012800788c */ /* 0x000fe4000bf65270 */
[----:B--2---:R-:W-:Y:S02]  /*2480*/  UIMAD.WIDE.U32 UR16, UR39, UR15, URZ ;  /* 0x0000000f271072a5 */ /* 0x004fe4000f8e00ff */
[----:B------:R-:W-:Y:S02]  /*2490*/  UIMAD.WIDE.U32 UR8, UR41, UR12, URZ ;  /* 0x0000000c290872a5 */ /* 0x000fe4000f8e00ff */
[----:B------:R-:W-:-:S02]  /*24a0*/  UISETP.NE.AND UP0, UPT, UR14, 0x1, UPT ;  /* 0x000000010e00788c */ /* 0x000fc4000bf05270 */
[----:B------:R-:W-:Y:S01]  /*24b0*/  UIMAD.WIDE.U32 UR22, UR37, UR15, URZ ;  /* 0x0000000f251672a5 */ /* 0x000fe2000f8e00ff */
[----:B------:R-:W-:Y:S02]  /*24c0*/  UMOV UR16, UR17 ;  /* 0x0000001100107c82 */ /* 0x000fe40008000000 */
[----:B------:R-:W-:Y:S01]  /*24d0*/  UMOV UR8, UR9 ;  /* 0x0000000900087c82 */ /* 0x000fe20008000000 */
[----:B---3--:R-:W-:Y:S02]  /*24e0*/  USHF.R.U32.HI UR16, URZ, UR29, UR16 ;  /* 0x0000001dff107299 */ /* 0x008fe40008011610 */
[----:B----4-:R-:W-:Y:S02]  /*24f0*/  UISETP.NE.AND UP2, UPT, UR20, 0x1, UPT ;  /* 0x000000011400788c */ /* 0x010fe4000bf45270 */
[----:B------:R-:W-:Y:S02]  /*2500*/  USHF.R.U32.HI UR8, URZ, UR13, UR8 ;  /* 0x0000000dff087299 */ /* 0x000fe40008011608 */
[----:B------:R-:W-:-:S02]  /*2510*/  USEL UR7, UR39, UR16, !UP0 ;  /* 0x0000001027077287 */ /* 0x000fc4000c000000 */
[----:B------:R-:W-:Y:S02]  /*2520*/  USEL UR8, UR41, UR8, !UP2 ;  /* 0x0000000829087287 */ /* 0x000fe4000d000000 */
[----:B-1----:R-:W-:Y:S01]  /*2530*/  UIMAD.WIDE.U32 UR16, UR7, UR10, URZ ;  /* 0x0000000a071072a5 */ /* 0x002fe2000f8e00ff */
[----:B------:R-:W-:Y:S01]  /*2540*/  UMOV UR4, UR23 ;  /* 0x0000001700047c82 */ /* 0x000fe20008000000 */
[----:B------:R-:W-:Y:S02]  /*2550*/  UIMAD.WIDE.U32 UR18, UR38, UR12, URZ ;  /* 0x0000000c261272a5 */ /* 0x000fe4000f8e00ff */
[----:B------:R-:W-:-:S03]  /*2560*/  UIMAD.WIDE.U32 UR22, UR8, UR10, URZ ;  /* 0x0000000a081672a5 */ /* 0x000fc6000f8e00ff */
[----:B------:R-:W-:Y:S01]  /*2570*/  UMOV UR16, UR17 ;  /* 0x0000001100107c82 */ /* 0x000fe20008000000 */
[----:B------:R-:W-:Y:S02]  /*2580*/  USHF.R.U32.HI UR4, URZ, UR29, UR4 ;  /* 0x0000001dff047299 */ /* 0x000fe40008011604 */
[----:B------:R-:W-:Y:S01]  /*2590*/  @UP3 USHF.R.U32.HI UR7, URZ, UR11, UR16 ;  /* 0x0000000bff073299 */ /* 0x000fe20008011610 */
[----:B------:R-:W-:Y:S01]  /*25a0*/  UMOV UR18, UR19 ;  /* 0x0000001300127c82 */ /* 0x000fe20008000000 */
[----:B------:R-:W-:Y:S01]  /*25b0*/  UMOV UR22, UR23 ;  /* 0x0000001700167c82 */ /* 0x000fe20008000000 */
[----:B------:R-:W-:Y:S02]  /*25c0*/  USHF.R.U32.HI UR13, URZ, UR13, UR18 ;  /* 0x0000000dff0d7299 */ /* 0x000fe40008011612 */
[----:B------:R-:W-:Y:S02]  /*25d0*/  USEL UR4, UR37, UR4, !UP0 ;  /* 0x0000000425047287 */ /* 0x000fe4000c000000 */
[----:B------:R-:W-:-:S02]  /*25e0*/  @UP3 USHF.R.U32.HI UR8, URZ, UR11, UR22 ;  /* 0x0000000bff083299 */ /* 0x000fc40008011616 */
[----:B------:R-:W-:Y:S02]  /*25f0*/  UIMAD UR9, UR40, UR7, URZ ;  /* 0x00000007280972a4 */ /* 0x000fe4000f8e02ff */
[----:B------:R-:W-:Y:S02]  /*2600*/  USEL UR7, UR38, UR13, !UP2 ;  /* 0x0000000d26077287 */ /* 0x000fe4000d000000 */
[----:B------:R-:W-:Y:S02]  /*2610*/  UIMAD UR12, UR40, UR8, URZ ;  /* 0x00000008280c72a4 */ /* 0x000fe4000f8e02ff */
[----:B------:R-:W-:Y:S02]  /*2620*/  UISETP.GE.AND UP0, UPT, UR4, UR9, UPT ;  /* 0x000000090400728c */ /* 0x000fe4000bf06270 */
[----:B------:R-:W-:Y:S02]  /*2630*/  UIMAD.WIDE.U32 UR16, UR4, UR10, URZ ;  /* 0x0000000a041072a5 */ /* 0x000fe4000f8e00ff */
[----:B------:R-:W-:-:S02]  /*2640*/  UISETP.GE.OR UP0, UPT, UR7, UR12, UP0 ;  /* 0x0000000c0700728c */ /* 0x000fc40008706670 */
        /* <DEDUP_REMOVED lines=19> */
.L_x_41:
[----:B------:R-:W2:Y:S02]  /*2780*/  LDCU UR4, c[0x0][0xb30] ;  /* 0x00016600ff0477ac */ /* 0x000ea40008000800 */
[----:B--2---:R-:W-:-:S09]  /*2790*/  UISETP.NE.AND UP0, UPT, UR4, 0x1, UPT ;  /* 0x000000010400788c */ /* 0x004fd2000bf05270 */
[----:B------:R-:W-:Y:S05]  /*27a0*/  BRA.U UP0, `(.L_x_42) ;  /* 0x0000000100447547 */ /* 0x000fea000b800000 */
        /* <DEDUP_REMOVED lines=17> */
.L_x_42:
[----:B------:R-:W-:Y:S01]  /*28c0*/  VIADD R11, R11, 0x1 ;  /* 0x000000010b0b7836 */ /* 0x000fe20000000000 */
[----:B------:R-:W-:Y:S01]  /*28d0*/  PLOP3.LUT P1, PT, PT, PT, PT, 0x80, 0x8 ;  /* 0x000000000008781c */ /* 0x000fe20003f2f070 */
[----:B------:R-:W-:Y:S02]  /*28e0*/  UIADD3 UR46, UPT, UPT, UR38, UR57, URZ ;  /* 0x00000039262e7290 */ /* 0x000fe4000fffe0ff */
[----:B------:R-:W-:Y:S01]  /*28f0*/  UIADD3 UR45, UPT, UPT, UR37, UR60, URZ ;  /* 0x0000003c252d7290 */ /* 0x000fe2000fffe0ff */
[----:B------:R-:W-:-:S04]  /*2900*/  ISETP.NE.AND P0, PT, R11, 0x2, PT ;  /* 0x000000020b00780c */ /* 0x000fc80003f05270 */
[----:B-1----:R-:W-:Y:S02]  /*2910*/  SEL R0, RZ, 0x1, P0 ;  /* 0x00000001ff007807 */ /* 0x002fe40000000000 */
[----:B------:R-:W-:Y:S02]  /*2920*/  SEL R11, R11, RZ, P0 ;  /* 0x000000ff0b0b7207 */ /* 0x000fe40000000000 */
[----:B------:R-:W-:Y:S01]  /*2930*/  LOP3.LUT R10, R10, R0, RZ, 0x3c, !PT ;  /* 0x000000000a0a7212 */ /* 0x000fe200078e3cff */
[----:B------:R-:W-:Y:S06]  /*2940*/  BRA.U UP1, `(.L_x_43) ;  /* 0xfffffff101307547 */ /* 0x000fec000b83ffff */
[----:B------:R-:W-:Y:S01]  /*2950*/  UIADD3 UR7, UPT, UPT, UR6, 0x68, URZ ;  /* 0x0000006806077890 */ /* 0x000fe2000fffe0ff */
[----:B------:R-:W-:-:S03]  /*2960*/  SHF.L.U32 R2, R12, 0x1f, RZ ;  /* 0x0000001f0c027819 */ /* 0x000fc600000006ff */
[----:B------:R-:W-:-:S09]  /*2970*/  ULEA UR4, UR5, UR7, 0x3 ;  /* 0x0000000705047291 */ /* 0x000fd2000f8e18ff */
[----:B------:R-:W1:Y:S02]  /*2980*/  SYNCS.PHASECHK.TRANS64.TRYWAIT P0, [UR4], R2 ;  /* 0x00000002ff0075a7 */ /* 0x000e640008001104 */
[----:B-1----:R-:W-:Y:S05]  /*2990*/  @!P0 BRA `(.L_x_44) ;  /* 0x0000004400f48947 */ /* 0x002fea0003800000 */
.L_x_117:
[----:B------:R-:W-:-:S04]  /*29a0*/  UIADD3 UR4, UPT, UPT, UR5, 0x1, URZ ;  /* 0x0000000105047890 */ /* 0x000fc8000fffe0ff */
[----:B------:R-:W-:-:S04]  /*29b0*/  UISETP.NE.AND UP0, UPT, UR4, 0xd, UPT ;  /* 0x0000000d0400788c */ /* 0x000fc8000bf05270 */
[----:B------:R-:W-:Y:S02]  /*29c0*/  USEL UR6, URZ, 0x1, UP0 ;  /* 0x00000001ff067887 */ /* 0x000fe40008000000 */
[----:B------:R-:W-:-:S04]  /*29d0*/  USEL UR4, UR4, URZ, UP0 ;  /* 0x000000ff04047287 */ /* 0x000fc80008000000 */
[----:B------:R-:W-:Y:S01]  /*29e0*/  ULEA UR5, UR4, UR7, 0x3 ;  /* 0x0000000704057291 */ /* 0x000fe2000f8e18ff */
[----:B-1----:R-:W-:-:S04]  /*29f0*/  LOP3.LUT R2, R12, UR6, RZ, 0x3c, !PT ;  /* 0x000000060c027c12 */ /* 0x002fc8000f8e3cff */
[----:B------:R-:W-:-:S04]  /*2a00*/  SHF.L.U32 R3, R2, 0x1f, RZ ;  /* 0x0000001f02037819 */ /* 0x000fc800000006ff */
[----:B------:R-:W1:Y:S02]  /*2a10*/  SYNCS.PHASECHK.TRANS64.TRYWAIT P0, [UR5], R3 ;  /* 0x00000003ff0075a7 */ /* 0x000e640008001105 */
[----:B-1----:R-:W-:Y:S05]  /*2a20*/  @!P0 BRA `(.L_x_45) ;  /* 0x0000004400e88947 */ /* 0x002fea0003800000 */
.L_x_119:
[----:B------:R-:W-:-:S04]  /*2a30*/  UIADD3 UR4, UPT, UPT, UR4, 0x1, URZ ;  /* 0x0000000104047890 */ /* 0x000fc8000fffe0ff */
[----:B------:R-:W-:-:S04]  /*2a40*/  UISETP.NE.AND UP0, UPT, UR4, 0xd, UPT ;  /* 0x0000000d0400788c */ /* 0x000fc8000bf05270 */
[----:B------:R-:W-:Y:S02]  /*2a50*/  USEL UR6, URZ, 0x1, UP0 ;  /* 0x00000001ff067887 */ /* 0x000fe40008000000 */
[----:B------:R-:W-:-:S04]  /*2a60*/  USEL UR4, UR4, URZ, UP0 ;  /* 0x000000ff04047287 */ /* 0x000fc80008000000 */
[----:B------:R-:W-:Y:S01]  /*2a70*/  ULEA UR5, UR4, UR7, 0x3 ;  /* 0x0000000704057291 */ /* 0x000fe2000f8e18ff */
[----:B------:R-:W-:-:S04]  /*2a80*/  LOP3.LUT R2, R2, UR6, RZ, 0x3c, !PT ;  /* 0x0000000602027c12 */ /* 0x000fc8000f8e3cff */
[----:B-1----:R-:W-:-:S04]  /*2a90*/  SHF.L.U32 R3, R2, 0x1f, RZ ;  /* 0x0000001f02037819 */ /* 0x002fc800000006ff */
[----:B------:R-:W1:Y:S02]  /*2aa0*/  SYNCS.PHASECHK.TRANS64.TRYWAIT P0, [UR5], R3 ;  /* 0x00000003ff0075a7 */ /* 0x000e640008001105 */
[----:B-1----:R-:W-:Y:S05]  /*2ab0*/  @!P0 BRA `(.L_x_46) ;  /* 0x0000004400dc8947 */ /* 0x002fea0003800000 */
.L_x_121:
        /* <DEDUP_REMOVED lines=9> */
.L_x_123:
        /* <DEDUP_REMOVED lines=9> */
.L_x_125:
        /* <DEDUP_REMOVED lines=9> */
.L_x_127:
        /* <DEDUP_REMOVED lines=9> */
.L_x_129:
        /* <DEDUP_REMOVED lines=9> */
.L_x_131:
        /* <DEDUP_REMOVED lines=9> */
.L_x_133:
        /* <DEDUP_REMOVED lines=9> */
.L_x_135:
        /* <DEDUP_REMOVED lines=9> */
.L_x_137:
        /* <DEDUP_REMOVED lines=9> */
.L_x_139:
[----:B------:R-:W-:-:S04]  /*2fd0*/  UIADD3 UR4, UPT, UPT, UR4, 0x1, URZ ;  /* 0x0000000104047890 */ /* 0x000fc8000fffe0ff */
[----:B------:R-:W-:-:S04]  /*2fe0*/  UISETP.NE.AND UP0, UPT, UR4, 0xd, UPT ;  /* 0x0000000d0400788c */ /* 0x000fc8000bf05270 */
[----:B------:R-:W-:Y:S02]  /*2ff0*/  USEL UR5, URZ, 0x1, UP0 ;  /* 0x00000001ff057887 */ /* 0x000fe40008000000 */
[----:B------:R-:W-:-:S04]  /*3000*/  USEL UR4, UR4, URZ, UP0 ;  /* 0x000000ff04047287 */ /* 0x000fc80008000000 */
[----:B------:R-:W-:Y:S01]  /*3010*/  ULEA UR4, UR4, UR7, 0x3 ;  /* 0x0000000704047291 */ /* 0x000fe2000f8e18ff */
[----:B------:R-:W-:-:S04]  /*3020*/  LOP3.LUT R2, R2, UR5, RZ, 0x3c, !PT ;  /* 0x0000000502027c12 */ /* 0x000fc8000f8e3cff */
[----:B------:R-:W-:Y:S01]  /*3030*/  SHF.L.U32 R2, R2, 0x1f, RZ ;  /* 0x0000001f02027819 */ /* 0x000fe200000006ff */
[----:B-1----:R-:W-:-:S07]  /*3040*/  IMAD.U32 R0, RZ, RZ, UR4 ;  /* 0x00000004ff007e24 */ /* 0x002fce000f8e00ff */
.L_x_56:
[----:B-1----:R1:W2:Y:S02]  /*3050*/  SYNCS.PHASECHK.TRANS64.TRYWAIT P0, [R0+URZ], R2 ;  /* 0x00000002000075a7 */ /* 0x0022a400080011ff */
[----:B--2---:R-:W-:Y:S05]  /*3060*/  @!P0 NANOSLEEP.SYNCS 0x989680 ;  /* 0x009896800000895d */ /* 0x004fea0003900000 */
[----:B------:R-:W2:Y:S02]  /*3070*/  @!P0 SYNCS.PHASECHK.TRANS64 P0, [R0+URZ], R2 ;  /* 0x00000002000085a7 */ /* 0x000ea400080010ff */
[----:B--2---:R-:W-:Y:S05]  /*3080*/  @P0 EXIT ;  /* 0x000000000000094d */ /* 0x004fea0003800000 */
[----:B------:R-:W-:Y:S05]  /*3090*/  BRA `(.L_x_56) ;  /* 0xfffffffc00ec7947 */ /* 0x000fea000383ffff */
.L_x_23:
[----:B------:R-:W-:-:S04]  /*30a0*/  UISETP.NE.AND UP0, UPT, UR48, URZ, UPT ;  /* 0x000000ff3000728c */ /* 0x000fc8000bf05270 */
[----:B------:R-:W-:-:S09]  /*30b0*/  UISETP.NE.OR UP0, UPT, UR22, 0x1, UP0 ;  /* 0x000000011600788c */ /* 0x000fd20008705670 */
[----:B------:R-:W-:Y:S05]  /*30c0*/  BRA.U UP0, `(.L_x_57) ;  /* 0x0000000500487547 */ /* 0x000fea000b800000 */
[----:B------:R-:W-:Y:S01]  /*30d0*/  ISETP.GE.U32.AND P2, PT, R0, 0x4, PT ;  /* 0x000000040000780c */ /* 0x000fe20003f46070 */
[----:B------:R-:W-:Y:S01]  /*30e0*/  IMAD.MOV.U32 R12, RZ, RZ, 0x1 ;  /* 0x00000001ff0c7424 */ /* 0x000fe200078e00ff */
[----:B------:R-:W-:Y:S02]  /*30f0*/  CS2R R10, SRZ ;  /* 0x00000000000a7805 */ /* 0x000fe4000001ff00 */
[----:B------:R-:W-:Y:S01]  /*3100*/  CS2R R8, SRZ ;  /* 0x0000000000087805 */ /* 0x000fe2000001ff00 */
[----:B------:R-:W-:Y:S01]  /*3110*/  UMOV UR6, 0x400 ;  /* 0x0000040000067882 */ /* 0x000fe20000000000 */
[----:B------:R-:W-:Y:S01]  /*3120*/  UMOV UR5, URZ ;  /* 0x000000ff00057c82 */ /* 0x000fe20008000000 */
[----:B------:R-:W-:-:S12]  /*3130*/  ULEA UR6, UR48, UR6, 0x18 ;  /* 0x0000000630067291 */ /* 0x000fd8000f8ec0ff */
.L_x_61:
[----:B------:R-:W-:Y:S02]  /*3140*/  LEA R2, R8, UR6, 0x3 ;  /* 0x0000000608027c11 */ /* 0x000fe4000f8e18ff */
[----:B------:R-:W-:-:S03]  /*3150*/  SHF.L.U32 R4, R9, 0x1f, RZ ;  /* 0x0000001f09047819 */ /* 0x000fc600000006ff */
[----:B------:R-:W-:Y:S01]  /*3160*/  VIADD R5, R2, 0x160 ;  /* 0x0000016002057836 */ /* 0x000fe20000000000 */
[----:B------:R-:W2:Y:S02]  /*3170*/  SYNCS.PHASECHK.TRANS64.TRYWAIT P0, [R2+URZ+0x150], R4 ;  /* 0x00015004020075a7 */ /* 0x000ea400080011ff */
[----:B--2---:R-:W-:Y:S05]  /*3180*/  @!P0 BRA `(.L_x_58) ;  /* 0x0000004400188947 */ /* 0x004fea0003800000 */
.L_x_140:
[----:B------:R-:W-:Y:S01]  /*3190*/  ULEA UR4, UR5, UR6, 0x3 ;  /* 0x0000000605047291 */ /* 0x000fe2000f8e18ff */
[----:B--2---:R-:W-:Y:S01]  /*31a0*/  PRMT R2, RZ, 0x654, R5 ;  /* 0x00000654ff027816 */ /* 0x004fe20000000005 */
[----:B------:R-:W-:Y:S01]  /*31b0*/  @!P2 IMAD.MOV.U32 R4, RZ, RZ, 0x10 ;  /* 0x00000010ff04a424 */ /* 0x000fe200078e00ff */
[----:B------:R-:W-:Y:S01]  /*31c0*/  SHF.L.U32 R5, R12, 0x1f, RZ ;  /* 0x0000001f0c057819 */ /* 0x000fe200000006ff */
[----:B------:R-:W-:Y:S01]  /*31d0*/  UIADD3 UR7, UPT, UPT, UR4, 0xf0, URZ ;  /* 0x000000f004077890 */ /* 0x000fe2000fffe0ff */
[----:B------:R2:W-:Y:S05]  /*31e0*/  SYNCS.ARRIVE.TRANS64.RED.A1T0 RZ, [R2+URZ], RZ ;  /* 0x000000ff02ff79a7 */ /* 0x0005ea00081004ff */
[----:B------:R-:W-:Y:S01]  /*31f0*/  IMAD.U32 R6, RZ, RZ, UR7 ;  /* 0x00000007ff067e24 */ /* 0x000fe2000f8e00ff */
[----:B------:R-:W3:Y:S04]  /*3200*/  SYNCS.PHASECHK.TRANS64.TRYWAIT P0, [UR4+0x100], R5 ;  /* 0x00010005ff0075a7 */ /* 0x000ee80008001104 */
[----:B------:R-:W-:Y:S01]  /*3210*/  PRMT R6, R0, 0x654, R6 ;  /* 0x0000065400067816 */ /* 0x000fe20000000006 */
[----:B--23--:R-:W-:Y:S06]  /*3220*/  @!P0 BRA `(.L_x_59) ;  /* 0x0000004400048947 */ /* 0x00cfec0003800000 */
.L_x_142:
[----:B------:R-:W-:Y:S01]  /*3230*/  ULEA UR8, UR5, UR6, 0x4 ;  /* 0x0000000605087291 */ /* 0x000fe2000f8e20ff */
[----:B------:R-:W-:Y:S01]  /*3240*/  SEL R3, R6, R3, !P2 ;  /* 0x0000000306037207 */ /* 0x000fe20005000000 */
[----:B------:R-:W-:Y:S01]  /*3250*/  UIADD3 UR9, UPT, UPT, UR4, 0xf0, URZ ;  /* 0x000000f004097890 */ /* 0x000fe2000fffe0ff */
[----:B--2---:R-:W-:Y:S01]  /*3260*/  LEA R2, R11, UR6, 0x3 ;  /* 0x000000060b027c11 */ /* 0x004fe2000f8e18ff */
[----:B------:R-:W-:Y:S01]  /*3270*/  UIADD3 UR8, UPT, UPT, UR8, 0x180, URZ ;  /* 0x0000018008087890 */ /* 0x000fe2000fffe0ff */
[----:B------:R2:W-:Y:S01]  /*3280*/  @!P2 SYNCS.ARRIVE.TRANS64.RED RZ, [R3+URZ], R4 ;  /* 0x0000000403ffa9a7 */ /* 0x0005e200080004ff */
[----:B------:R-:W-:Y:S01]  /*3290*/  UIADD3 UR4, UPT, UPT, UR5, 0x1, URZ ;  /* 0x0000000105047890 */ /* 0x000fe2000fffe0ff */
[----:B------:R-:W-:-:S03]  /*32a0*/  VIADD R8, R8, 0x1 ;  /* 0x0000000108087836 */ /* 0x000fc60000000000 */
[----:B------:R-:W-:Y:S02]  /*32b0*/  UISETP.NE.AND UP0, UPT, UR4, 0x2, UPT ;  /* 0x000000020400788c */ /* 0x000fe4000bf05270 */
[----:B------:R-:W-:Y:S01]  /*32c0*/  ISETP.NE.AND P0, PT, R8, 0x2, PT ;  /* 0x000000020800780c */ /* 0x000fe20003f05270 */
[----:B------:R-:W-:Y:S06]  /*32d0*/  UGETNEXTWORKID.BROADCAST [UR8], [UR9] ;  /* 0x00000000080073ca */ /* 0x000fec0008000100 */
[----:B------:R-:W-:Y:S02]  /*32e0*/  USEL UR7, URZ, 0x1, UP0 ;  /* 0x00000001ff077887 */ /* 0x000fe40008000000 */
[----:B------:R-:W-:-:S04]  /*32f0*/  USEL UR5, UR4, URZ, UP0 ;  /* 0x000000ff04057287 */ /* 0x000fc80008000000 */
[----:B------:R-:W-:Y:S02]  /*3300*/  LOP3.LUT R12, R12, UR7, RZ, 0x3c, !PT ;  /* 0x000000070c0c7c12 */ /* 0x000fe4000f8e3cff */
[----:B--2---:R-:W-:-:S04]  /*3310*/  SHF.L.U32 R4, R10, 0x1f, RZ ;  /* 0x0000001f0a047819 */ /* 0x004fc800000006ff */
[----:B------:R-:W2:Y:S02]  /*3320*/  SYNCS.PHASECHK.TRANS64.TRYWAIT P1, [R2+URZ+0xf0], R4 ;  /* 0x0000f004020075a7 */ /* 0x000ea400080211ff */
[----:B--2---:R-:W-:Y:S05]  /*3330*/  @!P1 BRA `(.L_x_60) ;  /* 0x0000004000d89947 */ /* 0x004fea0003800000 */
.L_x_143:
[C---:B--2---:R-:W-:Y:S01]  /*3340*/  LEA R4, R11.reuse, UR6, 0x4 ;  /* 0x000000060b047c11 */ /* 0x044fe2000f8e20ff */
[----:B------:R-:W-:Y:S01]  /*3350*/  VIADD R2, R2, 0x100 ;  /* 0x0000010002027836 */ /* 0x000fe20000000000 */
[----:B------:R-:W-:Y:S01]  /*3360*/  SEL R8, R8, RZ, P0 ;  /* 0x000000ff08087207 */ /* 0x000fe20000000000 */
[----:B------:R-:W-:-:S03]  /*3370*/  VIADD R11, R11, 0x1 ;  /* 0x000000010b0b7836 */ /* 0x000fc60000000000 */
[----:B------:R-:W2:Y:S01]  /*3380*/  LDS.128 R4, [R4+0x180] ;  /* 0x0001800004047984 */ /* 0x000ea20000000c00 */
[----:B------:R-:W-:Y:S02]  /*3390*/  PRMT R2, RZ, 0x654, R2 ;  /* 0x00000654ff027816 */ /* 0x000fe40000000002 */
[C---:B------:R-:W-:Y:S01]  /*33a0*/  ISETP.NE.AND P1, PT, R11.reuse, 0x2, PT ;  /* 0x000000020b00780c */ /* 0x040fe20003f25270 */
[----:B------:R-:W-:Y:S01]  /*33b0*/  @!PT LDS RZ, [RZ] ;  /* 0x00000000fffff984 */ /* 0x000fe20000000800 */
[----:B------:R-:W-:Y:S01]  /*33c0*/  @!PT LDS RZ, [RZ] ;  /* 0x00000000fffff984 */ /* 0x000fe20000000800 */
[----:B------:R-:W-:Y:S01]  /*33d0*/  @!PT LDS RZ, [RZ] ;  /* 0x00000000fffff984 */ /* 0x000fe20000000800 */
[----:B------:R-:W-:Y:S01]  /*33e0*/  @!PT LDS RZ, [RZ] ;  /* 0x00000000fffff984 */ /* 0x000fe20000000800 */
[----:B------:R3:W-:Y:S06]  /*33f0*/  MEMBAR.ALL.CTA ;  /* 0x0000000000007992 */ /* 0x0007ec0000008000 */
[----:B---3--:R-:W3:Y:S01]  /*3400*/  FENCE.VIEW.ASYNC.S ;  /* 0x00000000000073c6 */ /* 0x008ee20000000000 */
[----:B------:R-:W-:Y:S01]  /*3410*/  SEL R11, R11, RZ, P1 ;  /* 0x000000ff0b0b7207 */ /* 0x000fe20000800000 */
[----:B---3--:R3:W-:Y:S01]  /*3420*/  SYNCS.ARRIVE.TRANS64.RED.A1T0 RZ, [R2+URZ], RZ ;  /* 0x000000ff02ff79a7 */ /* 0x0087e200081004ff */
[----:B--2---:R-:W-:-:S02]  /*3430*/  LOP3.LUT P3, RZ, R6, 0x1, RZ, 0xc0, !PT ;  /* 0x0000000106ff7812 */ /* 0x004fc4000786c0ff */
[----:B------:R-:W-:-:S04]  /*3440*/  SEL R4, RZ, 0x1, P1 ;  /* 0x00000001ff047807 */ /* 0x000fc80000800000 */
[----:B------:R-:W-:Y:S02]  /*3450*/  LOP3.LUT R10, R10, R4, RZ, 0x3c, !PT ;  /* 0x000000040a0a7212 */ /* 0x000fe400078e3cff */
[----:B---3--:R-:W-:-:S04]  /*3460*/  SEL R2, RZ, 0x1, P0 ;  /* 0x00000001ff027807 */ /* 0x008fc80000000000 */
[----:B------:R-:W-:Y:S01]  /*3470*/  LOP3.LUT R9, R9, R2, RZ, 0x3c, !PT ;  /* 0x0000000209097212 */ /* 0x000fe200078e3cff */
[----:B------:R-:W-:Y:S06]  /*3480*/  @P3 BRA `(.L_x_61) ;  /* 0xfffffffc002c3947 */ /* 0x000fec000383ffff */
[----:B------:R-:W-:Y:S01]  /*3490*/  ULEA UR4, UR5, UR6, 0x3 ;  /* 0x0000000605047291 */ /* 0x000fe2000f8e18ff */
[----:B------:R-:W-:-:S08]  /*34a0*/  SHF.L.U32 R2, R12, 0x1f, RZ ;  /* 0x0000001f0c027819 */ /* 0x000fd000000006ff */
[----:B------:R-:W2:Y:S02]  /*34b0*/  SYNCS.PHASECHK.TRANS64 P0, [UR4+0x100], R2 ;  /* 0x00010002ff0075a7 */ /* 0x000ea40008001004 */
[----:B--2---:R-:W-:Y:S05]  /*34c0*/  @P0 BRA `(.L_x_62) ;  /* 0x0000000000080947 */ /* 0x004fea0003800000 */
[----:B------:R-:W2:Y:S02]  /*34d0*/  SYNCS.PHASECHK.TRANS64.TRYWAIT P0, [UR4+0x100], R2 ;  /* 0x00010002ff0075a7 */ /* 0x000ea40008001104 */
[----:B--2---:R-:W-:Y:S05]  /*34e0*/  @!P0 BRA `(.L_x_63) ;  /* 0x0000004000808947 */ /* 0x004fea0003800000 */
.L_x_62:
[----:B------:R-:W-:-:S04]  /*34f0*/  UIADD3 UR7, UPT, UPT, UR5, 0x1, URZ ;  /* 0x0000000105077890 */ /* 0x000fc8000fffe0ff */
[----:B------:R-:W-:-:S04]  /*3500*/  UISETP.NE.AND UP0, UPT, UR7, 0x2, UPT ;  /* 0x000000020700788c */ /* 0x000fc8000bf05270 */
[----:B------:R-:W-:Y:S02]  /*3510*/  USEL UR8, URZ, 0x1, UP0 ;  /* 0x00000001ff087887 */ /* 0x000fe40008000000 */
[----:B------:R-:W-:-:S04]  /*3520*/  USEL UR7, UR7, URZ, UP0 ;  /* 0x000000ff07077287 */ /* 0x000fc80008000000 */
[----:B------:R-:W-:Y:S01]  /*3530*/  ULEA UR7, UR7, UR6, 0x3 ;  /* 0x0000000607077291 */ /* 0x000fe2000f8e18ff */
[----:B--2---:R-:W-:-:S04]  /*3540*/  LOP3.LUT R2, R12, UR8, RZ, 0x3c, !PT ;  /* 0x000000080c027c12 */ /* 0x004fc8000f8e3cff */
[----:B------:R-:W-:-:S04]  /*3550*/  SHF.L.U32 R0, R2, 0x1f, RZ ;  /* 0x0000001f02007819 */ /* 0x000fc800000006ff */
[----:B------:R-:W2:Y:S02]  /*3560*/  SYNCS.PHASECHK.TRANS64 P0, [UR7+0x100], R0 ;  /* 0x00010000ff0075a7 */ /* 0x000ea40008001007 */
[----:B-12---:R-:W-:Y:S05]  /*3570*/  @P0 EXIT ;  /* 0x000000000000094d */ /* 0x006fea0003800000 */
[----:B------:R-:W-:Y:S02]  /*3580*/  SHF.L.U32 R2, R2, 0x1f, RZ ;  /* 0x0000001f02027819 */ /* 0x000fe400000006ff */
[----:B------:R-:W-:-:S07]  /*3590*/  MOV R0, UR7 ;  /* 0x0000000700007c02 */ /* 0x000fce0008000f00 */
.L_x_64:
[----:B-1----:R1:W2:Y:S02]  /*35a0*/  SYNCS.PHASECHK.TRANS64.TRYWAIT P0, [R0+URZ+0x100], R2 ;  /* 0x00010002000075a7 */ /* 0x0022a400080011ff */
[----:B--2---:R-:W-:Y:S05]  /*35b0*/  @!P0 NANOSLEEP.SYNCS 0x989680 ;  /* 0x009896800000895d */ /* 0x004fea0003900000 */
[----:B------:R-:W2:Y:S02]  /*35c0*/  @!P0 SYNCS.PHASECHK.TRANS64 P0, [R0+URZ+0x100], R2 ;  /* 0x00010002000085a7 */ /* 0x000ea400080010ff */
[----:B--2---:R-:W-:Y:S05]  /*35d0*/  @P0 EXIT ;  /* 0x000000000000094d */ /* 0x004fea0003800000 */
[----:B------:R-:W-:Y:S05]  /*35e0*/  BRA `(.L_x_64) ;  /* 0xfffffffc00ec7947 */ /* 0x000fea000383ffff */
.L_x_57:
[----:B------:R-:W-:Y:S05]  /*35f0*/  BRA.U UP4, `(.L_x_65) ;  /* 0x0000000d04d47547 */ /* 0x000fea000b800000 */
[----:B------:R-:W-:Y:S01]  /*3600*/  UMOV UR4, 0x40 ;  /* 0x0000004000047882 */ /* 0x000fe20000000000 */
[----:B------:R-:W-:Y:S01]  /*3610*/  NOP ;  /* 0x0000000000007918 */ /* 0x000fe20000000000 */
[----:B------:R-:W-:Y:S01]  /*3620*/  ULEA UR5, UR48, UR4, 0x18 ;  /* 0x0000000430057291 */ /* 0x000fe2000f8ec0ff */
[----:B------:R-:W-:Y:S02]  /*3630*/  UMOV UR6, 0x400 ;  /* 0x0000040000067882 */ /* 0x000fe40000000000 */
[----:B------:R-:W-:-:S06]  /*3640*/  ULEA UR6, UR48, UR6, 0x18 ;  /* 0x0000000630067291 */ /* 0x000fcc000f8ec0ff */
[----:B------:R-:W2:Y:S02]  /*3650*/  LDS.U8 R0, [UR5+0x1c] ;  /* 0x00001c05ff007984 */ /* 0x000ea40008000000 */
[----:B--2---:R-:W-:-:S13]  /*3660*/  ISETP.NE.AND P0, PT, R0, RZ, PT ;  /* 0x000000ff0000720c */ /* 0x004fda0003f05270 */
[----:B------:R-:W-:Y:S05]  /*3670*/  @P0 BRA `(.L_x_66) ;  /* 0x0000000000580947 */ /* 0x000fea0003800000 */
[----:B------:R-:W-:-:S13]  /*3680*/  ELECT P0, URZ, PT ;  /* 0x0000000000ff782f */ /* 0x000fda0003800000 */
[----:B------:R-:W-:Y:S05]  /*3690*/  @!P0 BRA `(.L_x_67) ;  /* 0x0000000000608947 */ /* 0x000fea0003800000 */
[----:B------:R-:W-:Y:S01]  /*36a0*/  UMOV UR4, 0x10 ;  /* 0x0000001000047882 */ /* 0x000fe20000000000 */
[----:B------:R-:W-:Y:S01]  /*36b0*/  HFMA2 R0, -RZ, RZ, 0, 5.9604644775390625e-08 ;  /* 0x00000001ff007431 */ /* 0x000fe200000001ff */
[----:B------:R-:W-:-:S03]  /*36c0*/  MOV R3, 0xffff ;  /* 0x0000ffff00037802 */ /* 0x000fc60000000f00 */
[----:B------:R-:W-:Y:S04]  /*36d0*/  DEPBAR.LE SB2, 0x36 ;  /* 0x0000ad800000791a */ /* 0x000fe80000000000 */
[----:B------:R-:W2:Y:S02]  /*36e0*/  UTCATOMSWS.FIND_AND_SET.ALIGN UP0, UR4, UR4 ;  /* 0x00000004000475e3 */ /* 0x000ea40008000800 */
[----:B--2---:R-:W-:Y:S01]  /*36f0*/  MOV R4, UR4 ;  /* 0x0000000400047c02 */ /* 0x004fe20008000f00 */
[----:B------:R-:W-:Y:S06]  /*3700*/  BRA.U UP0, `(.L_x_68) ;  /* 0x0000000100187547 */ /* 0x000fec000b800000 */
.L_x_69:
[----:B------:R-:W-:Y:S05]  /*3710*/  NANOSLEEP 0x64 ;  /* 0x000000640000795d */ /* 0x000fea0003800000 */
[----:B------:R-:W-:-:S05]  /*3720*/  UMOV UR4, 0x10 ;  /* 0x0000001000047882 */ /* 0x000fca0000000000 */
[----:B------:R-:W-:Y:S04]  /*3730*/  DEPBAR.LE SB2, 0x36 ;  /* 0x0000ad800000791a */ /* 0x000fe80000000000 */
[----:B------:R-:W2:Y:S02]  /*3740*/  UTCATOMSWS.FIND_AND_SET.ALIGN UP0, UR4, UR4 ;  /* 0x00000004000475e3 */ /* 0x000ea40008000800 */
[----:B--2---:R-:W-:Y:S01]  /*3750*/  MOV R4, UR4 ;  /* 0x0000000400047c02 */ /* 0x004fe20008000f00 */
[----:B------:R-:W-:Y:S05]  /*3760*/  BRA.U !UP0, `(.L_x_69) ;  /* 0xfffffffd08e87547 */ /* 0x000fea000b83ffff */
.L_x_68:
[-C--:B------:R-:W-:Y:S02]  /*3770*/  SHF.L.U32 R3, R3, R4.reuse, RZ ;  /* 0x0000000403037219 */ /* 0x080fe400000006ff */
[----:B------:R-:W-:Y:S01]  /*3780*/  SHF.L.U32 R0, R0, R4, RZ ;  /* 0x0000000400007219 */ /* 0x000fe200000006ff */
[----:B------:R-:W-:Y:S02]  /*3790*/  IMAD.SHL.U32 R4, R4, 0x20, RZ ;  /* 0x0000002004047824 */ /* 0x000fe400078e00ff */
[----:B------:R2:W-:Y:S04]  /*37a0*/  ATOMS.OR RZ, [UR5+0x14], R3 ;  /* 0x00001403ffff798c */ /* 0x0005e8000b000005 */
[----:B------:R2:W-:Y:S04]  /*37b0*/  ATOMS.OR RZ, [UR5+0x18], R0 ;  /* 0x00001800ffff798c */ /* 0x0005e8000b000005 */
[----:B------:R2:W-:Y:S01]  /*37c0*/  STS [UR6+0x1a0], R4 ;  /* 0x0001a004ff007988 */ /* 0x0005e20008000806 */
[----:B------:R-:W-:Y:S05]  /*37d0*/  BRA `(.L_x_67) ;  /* 0x0000000000107947 */ /* 0x000fea0003800000 */
.L_x_66:
[----:B------:R-:W-:Y:S02]  /*37e0*/  MOV R0, 0xffffffff ;  /* 0xffffffff00007802 */ /* 0x000fe40000000f00 */
[----:B------:R-:W-:-:S03]  /*37f0*/  MOV R4, 0x3820 ;  /* 0x0000382000047802 */ /* 0x000fc60000000f00 */
[----:B------:R2:W-:Y:S04]  /*3800*/  STS [UR6+0x1a0], R0 ;  /* 0x0001a000ff007988 */ /* 0x0005e80008000806 */
[----:B-12--5:R-:W-:Y:S05]  /*3810*/  CALL.REL.NOINC `($__internal_1_$__cuda_sm10x_tcgen05_guardrail_trap_phase_invalid_during_alloc) ;  /* 0x0000004400007944 */ /* 0x026fea0003c00000 */
.L_x_67:
[----:B------:R-:W-:Y:S05]  /*3820*/  WARPSYNC.ALL ;  /* 0x0000000000007948 */ /* 0x000fea0003800000 */
[----:B------:R-:W3:Y:S01]  /*3830*/  S2UR UR4, SR_CgaCtaId ;  /* 0x00000000000479c3 */ /* 0x000ee20000008800 */
[----:B------:R-:W-:Y:S01]  /*3840*/  UMOV UR26, 0x400 ;  /* 0x00000400001a7882 */ /* 0x000fe20000000000 */
[----:B------:R-:W-:-:S06]  /*3850*/  NOP ;  /* 0x0000000000007918 */ /* 0x000fcc0000000000 */
[----:B------:R-:W-:Y:S06]  /*3860*/  BAR.ARV 0x6, 0xa0 ;  /* 0x0182800000007b1d */ /* 0x000fec0000002000 */
[----:B------:R-:W4:Y:S01]  /*3870*/  LDCU UR5, c[0x0][0x38c] ;  /* 0x00007180ff0577ac */ /* 0x000f220008000800 */
[----:B------:R-:W-:Y:S01]  /*3880*/  LOP3.LUT R2, R2, 0xffff, RZ, 0xc0, !PT ;  /* 0x0000ffff02027812 */ /* 0x000fe200078ec0ff */
[----:B------:R-:W-:Y:S01]  /*3890*/  IMAD.MOV.U32 R11, RZ, RZ, 0x1 ;  /* 0x00000001ff0b7424 */ /* 0x000fe200078e00ff */
[----:B------:R-:W-:Y:S01]  /*38a0*/  CS2R R8, SRZ ;  /* 0x0000000000087805 */ /* 0x000fe2000001ff00 */
[----:B------:R-:W1:Y:S01]  /*38b0*/  LDCU UR7, c[0x0][0x38c] ;  /* 0x00007180ff0777ac */ /* 0x000e620008000800 */
[----:B------:R-:W-:Y:S01]  /*38c0*/  R2UR UR27, R2 ;  /* 0x00000000021b72ca */ /* 0x000fe200000e0000 */
[----:B------:R-:W-:Y:S01]  /*38d0*/  IMAD.MOV.U32 R10, RZ, RZ, RZ ;  /* 0x000000ffff0a7224 */ /* 0x000fe200078e00ff */
[----:B------:R-:W-:Y:S01]  /*38e0*/  UMOV UR30, URZ ;  /* 0x000000ff001e7c82 */ /* 0x000fe20008000000 */
[----:B------:R-:W-:Y:S01]  /*38f0*/  UMOV UR24, URZ ;  /* 0x000000ff00187c82 */ /* 0x000fe20008000000 */
[----:B---3--:R-:W-:Y:S01]  /*3900*/  ULEA UR26, UR4, UR26, 0x18 ;  /* 0x0000001a041a7291 */ /* 0x008fe2000f8ec0ff */
[----:B------:R-:W-:Y:S01]  /*3910*/  UMOV UR38, 0x0 ;  /* 0x0000000000267882 */ /* 0x000fe20000000000 */
[----:B------:R-:W-:-:S02]  /*3920*/  UMOV UR39, 0x41004a0 ;  /* 0x041004a000277882 */ /* 0x000fc40000000000 */
[----:B------:R-:W-:Y:S02]  /*3930*/  UIADD3 UR4, UPT, UPT, UR26, 0x2400, URZ ;  /* 0x000024001a047890 */ /* 0x000fe4000fffe0ff */
[----:B------:R-:W-:Y:S02]  /*3940*/  UIADD3 UR6, UPT, UPT, UR26, 0x1c400, URZ ;  /* 0x0001c4001a067890 */ /* 0x000fe4000fffe0ff */
[----:B----4-:R-:W-:Y:S01]  /*3950*/  UIADD3 UR5, UPT, UPT, UR5, 0x7f, URZ ;  /* 0x0000007f05057890 */ /* 0x010fe2000fffe0ff */
[----:B--2---:R-:W2:Y:S01]  /*3960*/  LDS R0, [UR26+0x1a0] ;  /* 0x0001a01aff007984 */ /* 0x004ea20008000800 */
[----:B-1----:R-:W-:Y:S01]  /*3970*/  UMOV UR36, 0x0 ;  /* 0x0000000000247882 */ /* 0x002fe20000000000 */
[----:B------:R-:W-:Y:S01]  /*3980*/  UMOV UR37, 0x41004a0 ;  /* 0x041004a000257882 */ /* 0x000fe20000000000 */
[----:B------:R-:W-:Y:S02]  /*3990*/  USHF.R.S32.HI UR40, URZ, 0x1f, UR5 ;  /* 0x0000001fff287899 */ /* 0x000fe40008011405 */
[----:B------:R-:W-:-:S02]  /*39a0*/  UISETP.GE.AND UP4, UPT, UR7, 0x1, UPT ;  /* 0x000000010700788c */ /* 0x000fc4000bf86270 */
[----:B------:R-:W-:Y:S02]  /*39b0*/  ULEA.HI UR40, UR40, UR5, URZ, 0x7 ;  /* 0x0000000528287291 */ /* 0x000fe4000f8f38ff */
[----:B------:R-:W-:Y:S02]  /*39c0*/  USHF.R.U32.HI UR5, URZ, 0x4, UR4 ;  /* 0x00000004ff057899 */ /* 0x000fe40008011604 */
[----:B------:R-:W-:Y:S02]  /*39d0*/  USHF.R.S32.HI UR40, URZ, 0x7, UR40 ;  /* 0x00000007ff287899 */ /* 0x000fe40008011428 */
[----:B------:R-:W-:Y:S02]  /*39e0*/  USHF.R.U32.HI UR4, URZ, 0x4, UR6 ;  /* 0x00000004ff047899 */ /* 0x000fe40008011606 */
[----:B------:R-:W-:Y:S02]  /*39f0*/  UISETP.LT.AND UP0, UPT, UR40, 0x1, UPT ;  /* 0x000000012800788c */ /* 0x000fe4000bf01270 */
[----:B------:R-:W-:-:S02]  /*3a00*/  ULOP3.LUT UR5, UR5, 0x3fff, URZ, 0xc0, !UPT ;  /* 0x00003fff05057892 */ /* 0x000fc4000f8ec0ff */
[----:B------:R-:W-:Y:S02]  /*3a10*/  ULOP3.LUT UR4, UR4, 0x3fff, URZ, 0xc0, !UPT ;  /* 0x00003fff04047892 */ /* 0x000fe4000f8ec0ff */
[----:B------:R-:W-:Y:S02]  /*3a20*/  USEL UR41, UR40, 0x1, !UP0 ;  /* 0x0000000128297887 */ /* 0x000fe4000c000000 */
[----:B------:R-:W-:Y:S02]  /*3a30*/  ULOP3.LUT UR28, UR5, 0x10000, URZ, 0xfc, !UPT ;  /* 0x00010000051c7892 */ /* 0x000fe4000f8efcff */
[----:B------:R-:W-:Y:S02]  /*3a40*/  ULOP3.LUT UR29, UR4, 0x10000, URZ, 0xfc, !UPT ;  /* 0x00010000041d7892 */ /* 0x000fe4000f8efcff */
[----:B------:R-:W-:Y:S01]  /*3a50*/  UIADD3 UR41, UPT, UPT, -UR41, URZ, URZ ;  /* 0x000000ff29297290 */ /* 0x000fe2000fffe1ff */
[----:B------:R-:W-:Y:S01]  /*3a60*/  UMOV UR34, 0x0 ;  /* 0x0000000000227882 */ /* 0x000fe20000000000 */
[----:B------:R-:W-:Y:S01]  /*3a70*/  UMOV UR35, 0x41004a0 ;  /* 0x041004a000237882 */ /* 0x000fe20000000000 */
[----:B------:R-:W-:Y:S01]  /*3a80*/  UMOV UR32, 0x0 ;  /* 0x0000000000207882 */ /* 0x000fe20000000000 */
[----:B------:R-:W-:Y:S01]  /*3a90*/  UMOV UR33, 0x41004a0 ;  /* 0x041004a000217882 */ /* 0x000fe20000000000 */
[----:B--2---:R-:W-:-:S15]  /*3aa0*/  R2UR UR42, R0 ;  /* 0x00000000002a72ca */ /* 0x004fde00000e0000 */
.L_x_76:
[----:B------:R-:W-:Y:S02]  /*3ab0*/  LEA R0, R10, UR26, 0x3 ;  /* 0x0000001a0a007c11 */ /* 0x000fe4000f8e18ff */
[----:B------:R-:W-:Y:S02]  /*3ac0*/  SHF.L.U32 R2, R9, 0x1f, RZ ;  /* 0x0000001f09027819 */ /* 0x000fe400000006ff */
[----:B------:R-:W-:Y:S01]  /*3ad0*/  PLOP3.LUT P0, PT, PT, PT, UP4, 0x80, 0x8 ;  /* 0x000000000008781c */ /* 0x000fe20003f0f048 */
[----:B------:R-:W-:Y:S01]  /*3ae0*/  VIADD R3, R0, 0x100 ;  /* 0x0000010000037836 */ /* 0x000fe20000000000 */
[----:B-1----:R-:W1:Y:S02]  /*3af0*/  SYNCS.PHASECHK.TRANS64.TRYWAIT P1, [R0+URZ+0xf0], R2 ;  /* 0x0000f002000075a7 */ /* 0x002e6400080211ff */
[----:B-1-3--:R-:W-:Y:S09]  /*3b00*/  @!P1 BRA `(.L_x_70) ;  /* 0x0000003c00109947 */ /* 0x00aff20003800000 */
.L_x_145:
[----:B------:R-:W-:Y:S01]  /*3b10*/  LEA R4, R10, UR26, 0x4 ;  /* 0x0000001a0a047c11 */ /* 0x000fe2000f8e20ff */
[----:B------:R-:W-:Y:S01]  /*3b20*/  @UP4 ULEA UR4, UR24, UR26, 0x3 ;  /* 0x0000001a18044291 */ /* 0x000fe2000f8e18ff */
[----:B------:R-:W-:Y:S01]  /*3b30*/  PLOP3.LUT P2, PT, PT, PT, PT, 0x80, 0x8 ;  /* 0x000000000008781c */ /* 0x000fe20003f4f070 */
[----:B------:R-:W-:Y:S01]  /*3b40*/  ULEA UR31, UR30, UR26, 0x3 ;  /* 0x0000001a1e1f7291 */ /* 0x000fe2000f8e18ff */
[----:B------:R-:W-:Y:S02]  /*3b50*/  PRMT R3, RZ, 0x654, R3 ;  /* 0x00000654ff037816 */ /* 0x000fe40000000003 */
[----:B------:R-:W2:Y:S01]  /*3b60*/  LDS.128 R4, [R4+0x180] ;  /* 0x0001800004047984 */ /* 0x000ea20000000c00 */
[----:B-1----:R-:W-:Y:S02]  /*3b70*/  @P0 SHF.L.U32 R2, R8, 0x1f, RZ ;  /* 0x0000001f08020819 */ /* 0x002fe400000006ff */
[----:B------:R-:W-:Y:S01]  /*3b80*/  SHF.L.U32 R0, R11, 0x1f, RZ ;  /* 0x0000001f0b007819 */ /* 0x000fe200000006ff */
[----:B------:R-:W-:Y:S01]  /*3b90*/  @!PT LDS RZ, [RZ] ;  /* 0x00000000fffff984 */ /* 0x000fe20000000800 */
[----:B------:R-:W-:Y:S01]  /*3ba0*/  @!PT LDS RZ, [RZ] ;  /* 0x00000000fffff984 */ /* 0x000fe20000000800 */
[----:B------:R-:W-:Y:S01]  /*3bb0*/  @!PT LDS RZ, [RZ] ;  /* 0x00000000fffff984 */ /* 0x000fe20000000800 */
[----:B------:R-:W-:Y:S01]  /*3bc0*/  @!PT LDS RZ, [RZ] ;  /* 0x00000000fffff984 */ /* 0x000fe20000000800 */
[----:B------:R1:W-:Y:S06]  /*3bd0*/  MEMBAR.ALL.CTA ;  /* 0x0000000000007992 */ /* 0x0003ec0000008000 */
[----:B-1----:R-:W1:Y:S02]  /*3be0*/  FENCE.VIEW.ASYNC.S ;  /* 0x00000000000073c6 */ /* 0x002e640000000000 */
[----:B-1----:R1:W-:Y:S01]  /*3bf0*/  SYNCS.ARRIVE.TRANS64.RED.A1T0 RZ, [R3+URZ], RZ ;  /* 0x000000ff03ff79a7 */ /* 0x0023e200081004ff */
[----:B------:R1:W3:Y:S01]  /*3c00*/  @P0 SYNCS.PHASECHK.TRANS64.TRYWAIT P2, [UR4], R2 ;  /* 0x00000002ff0005a7 */ /* 0x0002e20008041104 */
[----:B------:R-:W-:Y:S01]  /*3c10*/  ULEA.HI UR4, UR30, UR30, URZ, 0x1 ;  /* 0x0000001e1e047291 */ /* 0x000fe2000f8f08ff */
[----:B--2---:R-:W-:-:S03]  /*3c20*/  LOP3.LUT P1, RZ, R6, 0x1, RZ, 0xc0, !PT ;  /* 0x0000000106ff7812 */ /* 0x004fc6000782c0ff */
[----:B------:R-:W-:Y:S02]  /*3c30*/  USHF.L.U32 UR11, UR4, 0x5, URZ ;  /* 0x00000005040b7899 */ /* 0x000fe400080006ff */
[----:B------:R-:W-:Y:S02]  /*3c40*/  ULOP3.LUT UR4, UR4, 0xffe, URZ, 0xc0, !UPT ;  /* 0x00000ffe04047892 */ /* 0x000fe4000f8ec0ff */
[----:B------:R-:W-:Y:S02]  /*3c50*/  ULOP3.LUT UR11, UR11, 0xffffffc0, URZ, 0xc0, !UPT ;  /* 0xffffffc00b0b7892 */ /* 0x000fe4000f8ec0ff */
[----:B------:R-:W-:Y:S02]  /*3c60*/  UIADD3 UR4, UPT, UPT, -UR4, UR30, URZ ;  /* 0x0000001e04047290 */ /* 0x000fe4000fffe1ff */
[----:B------:R-:W-:Y:S01]  /*3c70*/  UIADD3 UR11, UPT, UPT, UR42, UR11, URZ ;  /* 0x0000000b2a0b7290 */ /* 0x000fe2000fffe0ff */
[----:B------:R-:W2:Y:S03]  /*3c80*/  SYNCS.PHASECHK.TRANS64.TRYWAIT P0, [UR31+0x130], R0 ;  /* 0x00013000ff0075a7 */ /* 0x000ea6000800111f */
[----:B------:R-:W-:Y:S01]  /*3c90*/  ULEA UR11, UR4, UR11, 0x14 ;  /* 0x0000000b040b7291 */ /* 0x000fe2000f8ea0ff */
[----:B-123--:R-:W-:Y:S11]  /*3ca0*/  @!P0 BRA `(.L_x_71) ;  /* 0x0000003800bc8947 */ /* 0x00eff60003800000 */
.L_x_147:
[----:B------:R-:W-:Y:S01]  /*3cb0*/  IADD3 R10, PT, PT, R10, 0x1, RZ ;  /* 0x000000010a0a7810 */ /* 0x000fe20007ffe0ff */
[----:B------:R-:W-:Y:S06]  /*3cc0*/  BRA.U !UP4, `(.L_x_72) ;  /* 0x000000010cc07547 */ /* 0x000fec000b800000 */
[----:B------:R-:W-:Y:S01]  /*3cd0*/  UPLOP3.LUT UP2, UPT, UPT, UPT, UPT, 0x40, 0x4 ;  /* 0x000000000004789c */ /* 0x000fe20003f4e870 */
[----:B------:R-:W-:Y:S01]  /*3ce0*/  UMOV UR23, UR41 ;  /* 0x0000002900177c82 */ /* 0x000fe20008000000 */
[----:B------:R-:W-:Y:S01]  /*3cf0*/  UMOV UR22, UR40 ;  /* 0x0000002800167c82 */ /* 0x000fe20008000000 */
[----:B------:R-:W-:-:S08]  /*3d00*/  UMOV UR10, UR24 ;  /* 0x00000018000a7c82 */ /* 0x000fd00008000000 */
.L_x_75:
[----:B------:R-:W-:Y:S02]  /*3d10*/  UIADD3 UR23, UPT, UPT, UR23, 0x1, URZ ;  /* 0x0000000117177890 */ /* 0x000fe4000fffe0ff */
[----:B--2---:R-:W-:Y:S02]  /*3d20*/  ULEA UR5, UR10, UR26, 0x3 ;  /* 0x0000001a0a057291 */ /* 0x004fe4000f8e18ff */
[----:B------:R-:W-:Y:S01]  /*3d30*/  UISETP.NE.AND UP3, UPT, UR23, URZ, UPT ;  /* 0x000000ff1700728c */ /* 0x000fe2000bf65270 */
[----:B---3--:R-:W-:Y:S10]  /*3d40*/  @P2 BRA `(.L_x_73) ;  /* 0x00000000000c2947 */ /* 0x008ff40003800000 */
[----:B-1----:R-:W-:Y:S04]  /*3d50*/  SHF.L.U32 R2, R8, 0x1f, RZ ;  /* 0x0000001f08027819 */ /* 0x002fe800000006ff */
[----:B------:R-:W1:Y:S02]  /*3d60*/  SYNCS.PHASECHK.TRANS64.TRYWAIT P0, [UR5], R2 ;  /* 0x00000002ff0075a7 */ /* 0x000e640008001105 */
[----:B-1----:R-:W-:Y:S05]  /*3d70*/  @!P0 BRA `(.L_x_74) ;  /* 0x0000003800a08947 */ /* 0x002fea0003800000 */
.L_x_73:
[----:B------:R-:W-:Y:S01]  /*3d80*/  UISETP.NE.AND UP0, UPT, UR22, 0x1, UPT ;  /* 0x000000011600788c */ /* 0x000fe2000bf05270 */
[----:B------:R-:W-:Y:S01]  /*3d90*/  PLOP3.LUT P2, PT, PT, PT, PT, 0x80, 0x8 ;  /* 0x000000000008781c */ /* 0x000fe20003f4f070 */
[----:B------:R-:W-:Y:S02]  /*3da0*/  UIADD3 UR4, UPT, UPT, UR10, 0x1, URZ ;  /* 0x000000010a047890 */ /* 0x000fe4000fffe0ff */
[----:B------:R-:W-:Y:S02]  /*3db0*/  UIADD3 UR25, UPT, UPT, UR5, 0x68, URZ ;  /* 0x0000006805197890 */ /* 0x000fe4000fffe0ff */
[----:B------:R-:W-:Y:S01]  /*3dc0*/  UISETP.NE.AND UP1, UPT, UR4, 0xd, UPT ;  /* 0x0000000d0400788c */ /* 0x000fe2000bf25270 */
[----:B------:R-:W-:Y:S01]  /*3dd0*/  PLOP3.LUT P0, PT, PT, PT, UP0, 0x80, 0x8 ;  /* 0x000000000008781c */ /* 0x000fe20003f0f008 */
[----:B------:R-:W-:Y:S02]  /*3de0*/  UIADD3 UR22, UPT, UPT, UR22, -0x1, URZ ;  /* 0xffffffff16167890 */ /* 0x000fe4000fffe0ff */
[----:B------:R-:W-:Y:S02]  /*3df0*/  USEL UR6, URZ, 0x1, UP1 ;  /* 0x00000001ff067887 */ /* 0x000fe40008800000 */
[----:B------:R-:W-:Y:S01]  /*3e00*/  USEL UR24, UR4, URZ, UP1 ;  /* 0x000000ff04187287 */ /* 0x000fe20008800000 */
[----:B------:R-:W-:Y:S01]  /*3e10*/  UMOV UR7, 0x40004040 ;  /* 0x4000404000077882 */ /* 0x000fe20000000000 */
[----:B------:R-:W-:Y:S02]  /*3e20*/  UMOV UR5, 0x40004040 ;  /* 0x4000404000057882 */ /* 0x000fe40000000000 */
[----:B------:R-:W-:Y:S01]  /*3e30*/  @UP0 ULEA UR4, UR24, UR26, 0x3 ;  /* 0x0000001a18040291 */ /* 0x000fe2000f8e18ff */
[----:B------:R-:W-:Y:S01]  /*3e40*/  LOP3.LUT R8, R8, UR6, RZ, 0x3c, !PT ;  /* 0x0000000608087c12 */ /* 0x000fe2000f8e3cff */
[----:B------:R-:W-:Y:S01]  /*3e50*/  ULEA UR6, UR10, UR29, 0x9 ;  /* 0x0000001d0a067291 */ /* 0x000fe2000f8e48ff */
[----:B------:R-:W-:Y:S02]  /*3e60*/  UMOV UR21, 0x40004040 ;  /* 0x4000404000157882 */ /* 0x000fe40000000000 */
[----:B-1----:R-:W-:Y:S01]  /*3e70*/  @P0 SHF.L.U32 R0, R8, 0x1f, RZ ;  /* 0x0000001f08000819 */ /* 0x002fe200000006ff */
[----:B------:R-:W-:Y:S02]  /*3e80*/  UIADD3 UR20, UPT, UPT, UR6, 0x2, URZ ;  /* 0x0000000206147890 */ /* 0x000fe4000fffe0ff */
[----:B------:R-:W-:Y:S01]  /*3e90*/  UIADD3 UR16, UPT, UPT, UR6, 0x4, URZ ;  /* 0x0000000406107890 */ /* 0x000fe2000fffe0ff */
[----:B------:R2:W3:Y:S01]  /*3ea0*/  @P0 SYNCS.PHASECHK.TRANS64.TRYWAIT P2, [UR4], R0 ;  /* 0x00000000ff0005a7 */ /* 0x0004e20008041104 */
[----:B------:R-:W-:Y:S02]  /*3eb0*/  ULEA UR4, UR10, UR28, 0x9 ;  /* 0x0000001c0a047291 */ /* 0x000fe4000f8e48ff */
[----:B------:R-:W-:Y:S02]  /*3ec0*/  UIADD3 UR12, UPT, UPT, UR6, 0x6, URZ ;  /* 0x00000006060c7890 */ /* 0x000fe4000fffe0ff */
[----:B------:R-:W-:Y:S02]  /*3ed0*/  UIADD3 UR18, UPT, UPT, UR4, 0x2, URZ ;  /* 0x0000000204127890 */ /* 0x000fe4000fffe0ff */
[----:B------:R-:W-:Y:S02]  /*3ee0*/  UIADD3 UR14, UPT, UPT, UR4, 0x4, URZ ;  /* 0x00000004040e7890 */ /* 0x000fe4000fffe0ff */
[----:B------:R-:W-:Y:S01]  /*3ef0*/  UIADD3 UR8, UPT, UPT, UR4, 0x6, URZ ;  /* 0x0000000604087890 */ /* 0x000fe2000fffe0ff */
[----:B------:R2:W-:Y:S01]  /*3f00*/  UTCIMMA gdesc[UR4], gdesc[UR6], tmem[UR11], tmem[UR38], idesc[UR39], UP2 ;  /* 0x00ff2606040075ea */ /* 0x0005e2000900010b */
[----:B------:R-:W-:Y:S01]  /*3f10*/  UPLOP3.LUT UP2, UPT, UPT, UPT, UPT, 0x80, 0x8 ;  /* 0x000000000008789c */ /* 0x000fe20003f4f070 */
[----:B------:R-:W-:Y:S01]  /*3f20*/  UMOV UR19, 0x40004040 ;  /* 0x4000404000137882 */ /* 0x000fe20000000000 */
[----:B------:R-:W-:Y:S01]  /*3f30*/  UMOV UR17, 0x40004040 ;  /* 0x4000404000117882 */ /* 0x000fe20000000000 */
[----:B------:R2:W-:Y:S01]  /*3f40*/  UTCIMMA gdesc[UR18], gdesc[UR20], tmem[UR11], tmem[UR36], idesc[UR37], UPT ;  /* 0x00ff2414120075ea */ /* 0x0005e2000b80010b */
[----:B------:R-:W-:Y:S01]  /*3f50*/  UMOV UR15, 0x40004040 ;  /* 0x40004040000f7882 */ /* 0x000fe20000000000 */
[----:B------:R-:W-:Y:S01]  /*3f60*/  UMOV UR13, 0x40004040 ;  /* 0x40004040000d7882 */ /* 0x000fe20000000000 */
[----:B------:R-:W-:Y:S01]  /*3f70*/  UMOV UR9, 0x40004040 ;  /* 0x4000404000097882 */ /* 0x000fe20000000000 */
[----:B------:R2:W-:Y:S01]  /*3f80*/  UTCIMMA gdesc[UR14], gdesc[UR16], tmem[UR11], tmem[UR34], idesc[UR35], UPT ;  /* 0x00ff22100e0075ea */ /* 0x0005e2000b80010b */
[----:B------:R2:W-:Y:S01]  /*3f90*/  UTCIMMA gdesc[UR8], gdesc[UR12], tmem[UR11], tmem[UR32], idesc[UR33], UPT ;  /* 0x00ff200c080075ea */ /* 0x0005e2000b80010b */
[----:B------:R2:W-:Y:S01]  /*3fa0*/  UTCBAR.MULTICAST [UR25], URZ, UR27 ;  /* 0x000000ff190073e9 */ /* 0x0005e2000800081b */
[----:B------:R-:W-:Y:S01]  /*3fb0*/  UMOV UR10, UR24 ;  /* 0x00000018000a7c82 */ /* 0x000fe20008000000 */
[----:B------:R-:W-:Y:S05]  /*3fc0*/  BRA.U UP3, `(.L_x_75) ;  /* 0xfffffffd03507547 */ /* 0x000fea000b83ffff */
.L_x_72:
[----:B--2---:R-:W-:Y:S01]  /*3fd0*/  UIADD3 UR4, UPT, UPT, UR30, 0x1, URZ ;  /* 0x000000011e047890 */ /* 0x004fe2000fffe0ff */
[C---:B------:R-:W-:Y:S01]  /*3fe0*/  ISETP.NE.AND P0, PT, R10.reuse, 0x2, PT ;  /* 0x000000020a00780c */ /* 0x040fe20003f05270 */
[----:B------:R-:W-:Y:S02]  /*3ff0*/  UIADD3 UR5, UPT, UPT, UR31, 0x110, URZ ;  /* 0x000001101f057890 */ /* 0x000fe4000fffe0ff */
[----:B------:R-:W-:Y:S01]  /*4000*/  UISETP.NE.AND UP0, UPT, UR4, 0x4, UPT ;  /* 0x000000040400788c */ /* 0x000fe2000bf05270 */
[----:B-1----:R-:W-:Y:S02]  /*4010*/  SEL R0, RZ, 0x1, P0 ;  /* 0x00000001ff007807 */ /* 0x002fe40000000000 */
[----:B------:R-:W-:Y:S01]  /*4020*/  SEL R10, R10, RZ, P0 ;  /* 0x000000ff0a0a7207 */ /* 0x000fe20000000000 */
[----:B------:R-:W-:Y:S01]  /*4030*/  USEL UR6, URZ, 0x1, UP0 ;  /* 0x00000001ff067887 */ /* 0x000fe20008000000 */
[----:B------:R-:W-:Y:S01]  /*4040*/  LOP3.LUT R9, R9, R0, RZ, 0x3c, !PT ;  /* 0x0000000009097212 */ /* 0x000fe200078e3cff */
[----:B------:R-:W-:Y:S01]  /*4050*/  USEL UR30, UR4, URZ, UP0 ;  /* 0x000000ff041e7287 */ /* 0x000fe20008000000 */
[----:B------:R1:W-:Y:S03]  /*4060*/  UTCBAR [UR5], URZ ;  /* 0x000000ff050073e9 */ /* 0x0003e600080000ff */
[----:B------:R-:W-:Y:S01]  /*4070*/  LOP3.LUT R11, R11, UR6, RZ, 0x3c, !PT ;  /* 0x000000060b0b7c12 */ /* 0x000fe2000f8e3cff */
[----:B------:R-:W-:Y:S07]  /*4080*/  @P1 BRA `(.L_x_76) ;  /* 0xfffffff800881947 */ /* 0x000fee000383ffff */
[----:B------:R-:W2:Y:S01]  /*4090*/  S2UR UR8, SR_CgaCtaId ;  /* 0x00000000000879c3 */ /* 0x000ea20000008800 */
[----:B------:R-:W-:Y:S01]  /*40a0*/  ELECT P0, URZ, PT ;  /* 0x0000000000ff782f */ /* 0x000fe20003800000 */
[----:B------:R-:W-:Y:S01]  /*40b0*/  IMAD.MOV.U32 R0, RZ, RZ, 0x1 ;  /* 0x00000001ff007424 */ /* 0x000fe200078e00ff */
[----:B------:R-:W-:Y:S01]  /*40c0*/  UIADD3 UR26, UPT, UPT, UR26, 0x130, URZ ;  /* 0x000001301a1a7890 */ /* 0x000fe2000fffe0ff */
[----:B------:R-:W-:Y:S01]  /*40d0*/  SHF.L.U32 R2, R11, 0x1f, RZ ;  /* 0x0000001f0b027819 */ /* 0x000fe200000006ff */
[----:B------:R-:W-:-:S03]  /*40e0*/  UMOV UR4, 0x40 ;  /* 0x0000004000047882 */ /* 0x000fc60000000000 */
[----:B------:R-:W-:Y:S01]  /*40f0*/  UVIRTCOUNT.DEALLOC.SMPOOL 0x80 ;  /* 0x000000800000784c */ /* 0x000fe20000000000 */
[----:B--2---:R-:W-:Y:S02]  /*4100*/  ULEA UR8, UR8, UR4, 0x18 ;  /* 0x0000000408087291 */ /* 0x004fe4000f8ec0ff */
[----:B------:R-:W-:-:S07]  /*4110*/  ULEA UR4, UR30, UR26, 0x3 ;  /* 0x0000001a1e047291 */ /* 0x000fce000f8e18ff */
[----:B------:R2:W-:Y:S02]  /*4120*/  @P0 STS.U8 [UR8+0x1c], R0 ;  /* 0x00001c00ff000988 */ /* 0x0005e40008000008 */
[----:B------:R-:W4:Y:S02]  /*4130*/  SYNCS.PHASECHK.TRANS64.TRYWAIT P0, [UR4], R2 ;  /* 0x00000002ff0075a7 */ /* 0x000f240008001104 */
[----:B--2-4-:R-:W-:Y:S05]  /*4140*/  @!P0 BRA `(.L_x_77) ;  /* 0x0000003400c48947 */ /* 0x014fea0003800000 */
.L_x_150:
[----:B------:R-:W-:-:S04]  /*4150*/  UIADD3 UR4, UPT, UPT, UR30, 0x1, URZ ;  /* 0x000000011e047890 */ /* 0x000fc8000fffe0ff */
[----:B------:R-:W-:-:S04]  /*4160*/  UISETP.NE.AND UP0, UPT, UR4, 0x4, UPT ;  /* 0x000000040400788c */ /* 0x000fc8000bf05270 */
[----:B------:R-:W-:Y:S02]  /*4170*/  USEL UR6, URZ, 0x1, UP0 ;  /* 0x00000001ff067887 */ /* 0x000fe40008000000 */
[----:B------:R-:W-:-:S04]  /*4180*/  USEL UR4, UR4, URZ, UP0 ;  /* 0x000000ff04047287 */ /* 0x000fc80008000000 */
[----:B-1----:R-:W-:Y:S01]  /*4190*/  ULEA UR5, UR4, UR26, 0x3 ;  /* 0x0000001a04057291 */ /* 0x002fe2000f8e18ff */
[----:B--2---:R-:W-:-:S04]  /*41a0*/  LOP3.LUT R2, R11, UR6, RZ, 0x3c, !PT ;  /* 0x000000060b027c12 */ /* 0x004fc8000f8e3cff */
[----:B------:R-:W-:-:S04]  /*41b0*/  SHF.L.U32 R3, R2, 0x1f, RZ ;  /* 0x0000001f02037819 */ /* 0x000fc800000006ff */
[----:B------:R-:W1:Y:S02]  /*41c0*/  SYNCS.PHASECHK.TRANS64.TRYWAIT P0, [UR5], R3 ;  /* 0x00000003ff0075a7 */ /* 0x000e640008001105 */
[----:B-1----:R-:W-:Y:S05]  /*41d0*/  @!P0 BRA `(.L_x_78) ;  /* 0x0000003400b88947 */ /* 0x002fea0003800000 */
.L_x_152:
        /* <DEDUP_REMOVED lines=9> */
.L_x_154:
[----:B------:R-:W-:-:S04]  /*4270*/  UIADD3 UR4, UPT, UPT, UR4, 0x1, URZ ;  /* 0x0000000104047890 */ /* 0x000fc8000fffe0ff */
[----:B------:R-:W-:-:S04]  /*4280*/  UISETP.NE.AND UP0, UPT, UR4, 0x4, UPT ;  /* 0x000000040400788c */ /* 0x000fc8000bf05270 */
[----:B------:R-:W-:Y:S02]  /*4290*/  USEL UR5, URZ, 0x1, UP0 ;  /* 0x00000001ff057887 */ /* 0x000fe40008000000 */
[----:B------:R-:W-:-:S04]  /*42a0*/  USEL UR4, UR4, URZ, UP0 ;  /* 0x000000ff04047287 */ /* 0x000fc80008000000 */
[----:B------:R-:W-:Y:S01]  /*42b0*/  ULEA UR4, UR4, UR26, 0x3 ;  /* 0x0000001a04047291 */ /* 0x000fe2000f8e18ff */
[----:B------:R-:W-:-:S04]  /*42c0*/  LOP3.LUT R2, R2, UR5, RZ, 0x3c, !PT ;  /* 0x0000000502027c12 */ /* 0x000fc8000f8e3cff */
[----:B------:R-:W-:-:S04]  /*42d0*/  SHF.L.U32 R2, R2, 0x1f, RZ ;  /* 0x0000001f02027819 */ /* 0x000fc800000006ff */
[----:B------:R-:W2:Y:S02]  /*42e0*/  SYNCS.PHASECHK.TRANS64.TRYWAIT P0, [UR4], R2 ;  /* 0x00000002ff0075a7 */ /* 0x000ea40008001104 */
[----:B--2---:R-:W-:Y:S05]  /*42f0*/  @!P0 BRA `(.L_x_80) ;  /* 0x0000003400a08947 */ /* 0x004fea0003800000 */
.L_x_156:
[----:B------:R-:W-:Y:S01]  /*4300*/  NOP ;  /* 0x0000000000007918 */ /* 0x000fe20000000000 */
[----:B-1----:R-:W1:Y:S01]  /*4310*/  LDS R0, [UR8+0x14] ;  /* 0x00001408ff007984 */ /* 0x002e620008000800 */
[----:B------:R-:W-:Y:S01]  /*4320*/  ULOP3.LUT UR4, UR42, 0xffff, URZ, 0xc0, !UPT ;  /* 0x0000ffff2a047892 */ /* 0x000fe2000f8ec0ff */
[----:B------:R-:W-:Y:S01]  /*4330*/  UMOV UR5, 0xffff ;  /* 0x0000ffff00057882 */ /* 0x000fe20000000000 */
[----:B------:R-:W-:Y:S02]  /*4340*/  UMOV UR6, 0x1 ;  /* 0x0000000100067882 */ /* 0x000fe40000000000 */
[----:B------:R-:W-:-:S04]  /*4350*/  USHF.R.U32.HI UR4, URZ, 0x5, UR4 ;  /* 0x00000005ff047899 */ /* 0x000fc80008011604 */
[----:B------:R-:W-:Y:S02]  /*4360*/  USHF.L.U32 UR5, UR5, UR4, URZ ;  /* 0x0000000405057299 */ /* 0x000fe400080006ff */
[----:B------:R-:W-:-:S04]  /*4370*/  USHF.L.U32 UR4, UR6, UR4, URZ ;  /* 0x0000000406047299 */ /* 0x000fc800080006ff */
[----:B-1----:R-:W-:-:S04]  /*4380*/  LOP3.LUT R0, R0, UR5, RZ, 0xc0, !PT ;  /* 0x0000000500007c12 */ /* 0x002fc8000f8ec0ff */
[----:B------:R-:W-:-:S13]  /*4390*/  ISETP.NE.AND P0, PT, R0, UR5, PT ;  /* 0x0000000500007c0c */ /* 0x000fda000bf05270 */
[----:B------:R-:W-:Y:S05]  /*43a0*/  @P0 BRA `(.L_x_81) ;  /* 0x0000000000580947 */ /* 0x000fea0003800000 */
[----:B------:R-:W1:Y:S02]  /*43b0*/  LDS R0, [UR8+0x18] ;  /* 0x00001808ff007984 */ /* 0x000e640008000800 */
[----:B-1----:R-:W-:-:S04]  /*43c0*/  LOP3.LUT R0, R0, UR4, RZ, 0xc0, !PT ;  /* 0x0000000400007c12 */ /* 0x002fc8000f8ec0ff */
[----:B------:R-:W-:-:S13]  /*43d0*/  ISETP.NE.AND P0, PT, R0, UR4, PT ;  /* 0x0000000400007c0c */ /* 0x000fda000bf05270 */
[----:B------:R-:W-:Y:S05]  /*43e0*/  @P0 BRA `(.L_x_82) ;  /* 0x00000000003c0947 */ /* 0x000fea0003800000 */
[----:B------:R-:W1:Y:S01]  /*43f0*/  S2R R2, SR_LANEID ;  /* 0x0000000000027919 */ /* 0x000e620000000000 */
[----:B------:R-:W-:-:S06]  /*4400*/  ULOP3.LUT UR5, URZ, UR5, URZ, 0x33, !UPT ;  /* 0x00000005ff057292 */ /* 0x000fcc000f8e33ff */
[----:B------:R-:W-:-:S04]  /*4410*/  IMAD.U32 R0, RZ, RZ, UR5 ;  /* 0x00000005ff007e24 */ /* 0x000fc8000f8e00ff */
[----:B------:R2:W4:Y:S02]  /*4420*/  REDUX UR7, R0 ;  /* 0x00000000000773c4 */ /* 0x0005240000000000 */
[----:B------:R1:W-:Y:S01]  /*4430*/  UTCATOMSWS.AND URZ, UR5 ;  /* 0x0000000500ff79e3 */ /* 0x0003e20008000000 */
[----:B--2---:R-:W-:Y:S01]  /*4440*/  LOP3.LUT R0, RZ, UR4, RZ, 0x33, !PT ;  /* 0x00000004ff007c12 */ /* 0x004fe2000f8e33ff */
[----:B------:R-:W-:Y:S02]  /*4450*/  VOTEU.ANY UR4, UPT, PT ;  /* 0x0000000000047886 */ /* 0x000fe400038e0100 */
[----:B------:R-:W-:Y:S02]  /*4460*/  UFLO.U32 UR4, UR4 ;  /* 0x00000004000472bd */ /* 0x000fe400080e0000 */
[----:B------:R-:W2:Y:S04]  /*4470*/  REDUX UR6, R0 ;  /* 0x00000000000673c4 */ /* 0x000ea80000000000 */
[----:B-1----:R-:W-:-:S02]  /*4480*/  ISETP.EQ.U32.AND P0, PT, R2, UR4, PT ;  /* 0x0000000402007c0c */ /* 0x002fc4000bf02070 */
[----:B----4-:R-:W-:-:S11]  /*4490*/  MOV R2, UR7 ;  /* 0x0000000700027c02 */ /* 0x010fd60008000f00 */
[----:B------:R1:W-:Y:S01]  /*44a0*/  @P0 ATOMS.AND RZ, [UR8+0x14], R2 ;  /* 0x00001402ffff098c */ /* 0x0003e2000a800008 */
[----:B--2---:R-:W-:-:S05]  /*44b0*/  IMAD.U32 R0, RZ, RZ, UR6 ;  /* 0x00000006ff007e24 */ /* 0x004fca000f8e00ff */
[----:B------:R1:W-:Y:S01]  /*44c0*/  @P0 ATOMS.AND RZ, [UR8+0x18], R0 ;  /* 0x00001800ffff098c */ /* 0x0003e2000a800008 */
[----:B------:R-:W-:Y:S05]  /*44d0*/  BRA `(.L_x_83) ;  /* 0x0000000000147947 */ /* 0x000fea0003800000 */
.L_x_82:
[----:B------:R-:W-:Y:S02]  /*44e0*/  MOV R2, 0x4500 ;  /* 0x0000450000027802 */ /* 0x000fe40000000f00 */
[----:B---3-5:R-:W-:Y:S05]  /*44f0*/  CALL.REL.NOINC `($__internal_0_$__cuda_sm10x_tcgen05_guardrail_trap_col_being_dealloced_not_returned_by_alloc) ;  /* 0x0000003400bc7944 */ /* 0x028fea0003c00000 */
[----:B------:R-:W-:Y:S05]  /*4500*/  BRA `(.L_x_83) ;  /* 0x0000000000087947 */ /* 0x000fea0003800000 */
.L_x_81:
[----:B------:R-:W-:Y:S02]  /*4510*/  MOV R2, 0x4530 ;  /* 0x0000453000027802 */ /* 0x000fe40000000f00 */
[----:B---3-5:R-:W-:Y:S05]  /*4520*/  CALL.REL.NOINC `($__internal_2_$__cuda_sm10x_tcgen05_guardrail_trap_unallocated_columns_being_dealloced) ;  /* 0x0000003400c87944 */ /* 0x028fea0003c00000 */
.L_x_83:
[----:B------:R-:W-:Y:S01]  /*4530*/  NOP ;  /* 0x0000000000007918 */ /* 0x000fe20000000000 */
[----:B------:R-:W-:Y:S05]  /*4540*/  EXIT ;  /* 0x000000000000794d */ /* 0x000fea0003800000 */
.L_x_65:
[----:B------:R-:W-:-:S09]  /*4550*/  UISETP.NE.OR UP0, UPT, UR22, 0x3, !UP3 ;  /* 0x000000031600788c */ /* 0x000fd2000df05670 */
[----:B------:R-:W-:Y:S05]  /*4560*/  BRA.U UP0, `(.L_x_84) ;  /* 0x0000000d00087547 */ /* 0x000fea000b800000 */
[----:B------:R-:W2:Y:S01]  /*4570*/  LDCU UR26, c[0x0][0x370] ;  /* 0x00006e00ff1a77ac */ /* 0x000ea20008000800 */
[----:B------:R-:W3:Y:S01]  /*4580*/  LDC.64 R16, c[0x0][0x348] ;  /* 0x0000d200ff107b82 */ /* 0x000ee20000000a00 */
[----:B------:R-:W-:Y:S02]  /*4590*/  HFMA2 R13, -RZ, RZ, 0, 0 ;  /* 0x00000000ff0d7431 */ /* 0x000fe400000001ff */
[----:B------:R-:W-:Y:S01]  /*45a0*/  IMAD.MOV.U32 R15, RZ, RZ, 0x1 ;  /* 0x00000001ff0f7424 */ /* 0x000fe200078e00ff */
[----:B------:R-:W2:Y:S01]  /*45b0*/  LDCU.128 UR28, c[0x0][0xb10] ;  /* 0x00016200ff1c77ac */ /* 0x000ea20008000c00 */
[----:B------:R-:W-:Y:S01]  /*45c0*/  IMAD.MOV.U32 R14, RZ, RZ, RZ ;  /* 0x000000ffff0e7224 */ /* 0x000fe200078e00ff */
[----:B------:R-:W-:Y:S01]  /*45d0*/  MOV R12, 0x1000 ;  /* 0x00001000000c7802 */ /* 0x000fe20000000f00 */
[----:B------:R-:W4:Y:S01]  /*45e0*/  LDCU UR25, c[0x0][0x374] ;  /* 0x00006e80ff1977ac */ /* 0x000f220008000800 */
[----:B------:R-:W1:Y:S01]  /*45f0*/  LDC.64 R2, c[0x0][0x888] ;  /* 0x00022200ff027b82 */ /* 0x000e620000000a00 */
[----:B------:R-:W4:Y:S01]  /*4600*/  LDCU UR16, c[0x0][0xb0c] ;  /* 0x00016180ff1077ac */ /* 0x000f220008000800 */
[----:B------:R-:W3:Y:S06]  /*4610*/  LDCU UR35, c[0x0][0xb20] ;  /* 0x00016400ff2377ac */ /* 0x000eec0008000800 */
[----:B------:R-:W1:Y:S01]  /*4620*/  LDC.64 R4, c[0x0][0x890] ;  /* 0x00022400ff047b82 */ /* 0x000e620000000a00 */
[----:B------:R-:W3:Y:S01]  /*4630*/  LDCU UR4, c[0x0][0xb30] ;  /* 0x00016600ff0477ac */ /* 0x000ee20008000800 */
[----:B------:R-:W-:Y:S01]  /*4640*/  UMOV UR17, 0x400 ;  /* 0x0000040000117882 */ /* 0x000fe20000000000 */
[----:B--2---:R-:W-:-:S02]  /*4650*/  UIMAD.WIDE.U32 UR32, UR26, UR28, URZ ;  /* 0x0000001c1a2072a5 */ /* 0x004fc4000f8e00ff */
[----:B----4-:R-:W-:Y:S02]  /*4660*/  UIMAD.WIDE.U32 UR6, UR25, UR31, URZ ;  /* 0x0000001f190672a5 */ /* 0x010fe4000f8e00ff */
[----:B------:R-:W-:Y:S02]  /*4670*/  ULEA UR17, UR48, UR17, 0x18 ;  /* 0x0000001130117291 */ /* 0x000fe4000f8ec0ff */
[----:B------:R-:W-:Y:S02]  /*4680*/  UPLOP3.LUT UP3, UPT, UPT, UPT, UPT, 0x40, 0x4 ;  /* 0x000000000004789c */ /* 0x000fe40003f6e870 */
[----:B------:R-:W-:Y:S01]  /*4690*/  UIADD3 UR5, UPT, UPT, UR17, 0xd0, URZ ;  /* 0x000000d011057890 */ /* 0x000fe2000fffe0ff */
[----:B------:R-:W-:Y:S01]  /*46a0*/  UMOV UR32, UR33 ;  /* 0x0000002100207c82 */ /* 0x000fe20008000000 */
[----:B------:R-:W-:Y:S01]  /*46b0*/  UMOV UR27, UR7 ;  /* 0x00000007001b7c82 */ /* 0x000fe20008000000 */
[----:B------:R-:W-:Y:S02]  /*46c0*/  UISETP.GE.AND UP0, UPT, UR40, 0x1, UPT ;  /* 0x000000012800788c */ /* 0x000fe4000bf06270 */
[----:B------:R-:W-:Y:S01]  /*46d0*/  UISETP.NE.AND UP4, UPT, UR40, 0x1, UPT ;  /* 0x000000012800788c */ /* 0x000fe2000bf85270 */
[----:B------:R-:W2:Y:S01]  /*46e0*/  LDCU.64 UR14, c[0x0][0xb28] ;  /* 0x00016500ff0e77ac */ /* 0x000ea20008000a00 */
[----:B------:R-:W-:-:S02]  /*46f0*/  UISETP.NE.AND UP6, UPT, UR16, 0x1, UPT ;  /* 0x000000011000788c */ /* 0x000fc4000bfc5270 */
[----:B------:R-:W-:Y:S02]  /*4700*/  UISETP.NE.AND UP5, UPT, UR30, 0x1, UPT ;  /* 0x000000011e00788c */ /* 0x000fe4000bfa5270 */
[----:B------:R-:W-:Y:S02]  /*4710*/  UPRMT UR48, UR48, 0x654, UR5 ;  /* 0x0000065430307896 */ /* 0x000fe40008000005 */
[----:B------:R-:W-:Y:S02]  /*4720*/  USHF.R.U32.HI UR32, URZ, UR29, UR32 ;  /* 0x0000001dff207299 */ /* 0x000fe40008011620 */
[----:B---3--:R-:W-:Y:S02]  /*4730*/  USHF.R.U32.HI UR27, URZ, UR35, UR27 ;  /* 0x00000023ff1b7299 */ /* 0x008fe4000801161b */
[----:B------:R-:W-:-:S11]  /*4740*/  UISETP.NE.AND UP2, UPT, UR4, 0x1, UPT ;  /* 0x000000010400788c */ /* 0x000fd6000bf45270 */
.L_x_92:
[C---:B------:R-:W-:Y:S02]  /*4750*/  LEA R7, R14.reuse, UR17, 0x3 ;  /* 0x000000110e077c11 */ /* 0x040fe4000f8e18ff */
[----:B------:R-:W-:Y:S02]  /*4760*/  SHF.L.U32 R0, R13, 0x1f, RZ ;  /* 0x0000001f0d007819 */ /* 0x000fe400000006ff */
[----:B------:R-:W-:Y:S02]  /*4770*/  LEA R8, R14, UR17, 0x4 ;  /* 0x000000110e087c11 */ /* 0x000fe4000f8e20ff */
[----:B---3--:R-:W3:Y:S02]  /*4780*/  SYNCS.PHASECHK.TRANS64.TRYWAIT P0, [R7+URZ+0xf0], R0 ;  /* 0x0000f000070075a7 */ /* 0x008ee400080011ff */
[----:B---3--:R-:W-:Y:S05]  /*4790*/  @!P0 BRA `(.L_x_85) ;  /* 0x0000003000908947 */ /* 0x008fea0003800000 */
.L_x_157:
[----:B------:R-:W4:Y:S01]  /*47a0*/  LDS.128 R8, [R8+0x180] ;  /* 0x0001800008087984 */ /* 0x000f220000000c00 */
[----:B------:R-:W-:Y:S01]  /*47b0*/  UISETP.GE.AND UP0, UPT, UR40, 0x1, UPT ;  /* 0x000000012800788c */ /* 0x000fe2000bf06270 */
[----:B------:R-:W-:Y:S01]  /*47c0*/  @!PT LDS RZ, [RZ] ;  /* 0x00000000fffff984 */ /* 0x000fe20000000800 */
[----:B------:R-:W-:Y:S01]  /*47d0*/  @!PT LDS RZ, [RZ] ;  /* 0x00000000fffff984 */ /* 0x000fe20000000800 */
[----:B------:R-:W-:Y:S01]  /*47e0*/  @!PT LDS RZ, [RZ] ;  /* 0x00000000fffff984 */ /* 0x000fe20000000800 */
[----:B------:R-:W-:Y:S01]  /*47f0*/  @!PT LDS RZ, [RZ] ;  /* 0x00000000fffff984 */ /* 0x000fe20000000800 */
[----:B------:R1:W-:Y:S06]  /*4800*/  MEMBAR.ALL.CTA ;  /* 0x0000000000007992 */ /* 0x0003ec0000008000 */
[----:B-1----:R-:W1:Y:S01]  /*4810*/  FENCE.VIEW.ASYNC.S ;  /* 0x00000000000073c6 */ /* 0x002e620000000000 */
[----:B----4-:R-:W-:Y:S11]  /*4820*/  LOP3.LUT P0, RZ, R10, 0x1, RZ, 0xc0, !PT ;  /* 0x000000010aff7812 */ /* 0x010ff6000780c0ff */
[----:B------:R-:W-:Y:S02]  /*4830*/  @!UPT UIADD3 URZ, UPT, UPT, URZ, URZ, URZ ;  /* 0x000000fffffff290 */ /* 0x000fe4000fffe0ff */
[----:B-1----:R-:W-:Y:S01]  /*4840*/  VOTEU.ANY UP1, P0 ;  /* 0x0000000000ff7886 */ /* 0x002fe20000020100 */
[----:B------:R-:W-:Y:S11]  /*4850*/  PLOP3.LUT P0, PT, PT, PT, UP1, 0x80, 0x8 ;  /* 0x000000000008781c */ /* 0x000ff60003f0f018 */
[----:B------:R-:W-:Y:S02]  /*4860*/  @!UPT UIADD3 URZ, UPT, UPT, URZ, URZ, URZ ;  /* 0x000000fffffff290 */ /* 0x000fe4000fffe0ff */
[----:B---3--:R-:W-:Y:S02]  /*4870*/  @P0 SHF.R.U32.HI R0, RZ, 0x10, R9 ;  /* 0x00000010ff000819 */ /* 0x008fe40000011609 */
[----:B------:R-:W-:Y:S02]  /*4880*/  @P0 MOV R6, R8 ;  /* 0x0000000800060202 */ /* 0x000fe40000000f00 */
[----:B------:R-:W-:Y:S01]  /*4890*/  @P0 R2UR UR4, R0 ;  /* 0x00000000000402ca */ /* 0x000fe200000e0000 */
[----:B------:R-:W-:Y:S01]  /*48a0*/  VIADD R0, R7, 0x100 ;  /* 0x0000010007007836 */ /* 0x000fe20000000000 */
[----:B------:R-:W-:Y:S02]  /*48b0*/  @P0 LOP3.LUT R8, R9, 0xffff, RZ, 0xc0, !PT ;  /* 0x0000ffff09080812 */ /* 0x000fe400078ec0ff */
[----:B------:R-:W-:Y:S02]  /*48c0*/  @P0 R2UR UR6, R6 ;  /* 0x00000000060602ca */ /* 0x000fe400000e0000 */
[----:B------:R-:W-:Y:S02]  /*48d0*/  PRMT R0, RZ, 0x654, R0 ;  /* 0x00000654ff007816 */ /* 0x000fe40000000000 */
[----:B------:R-:W-:Y:S02]  /*48e0*/  @P0 R2UR UR5, R8 ;  /* 0x00000000080502ca */ /* 0x000fe400000e0000 */
[----:B------:R1:W-:Y:S03]  /*48f0*/  SYNCS.ARRIVE.TRANS64.RED.A1T0 RZ, [R0+URZ], RZ ;  /* 0x000000ff00ff79a7 */ /* 0x0003e600081004ff */
[----:B------:R-:W-:Y:S04]  /*4900*/  @UP1 UMOV UR24, UR4 ;  /* 0x0000000400181c82 */ /* 0x000fe80008000000 */
[----:B------:R-:W-:Y:S04]  /*4910*/  @UP1 UMOV UR13, UR6 ;  /* 0x00000006000d1c82 */ /* 0x000fe80008000000 */
[----:B------:R-:W-:Y:S01]  /*4920*/  @UP1 UMOV UR7, UR5 ;  /* 0x0000000500071c82 */ /* 0x000fe20008000000 */
[----:B------:R-:W-:Y:S05]  /*4930*/  BRA.U !UP0, `(.L_x_86) ;  /* 0x0000000108a47547 */ /* 0x000fea000b800000 */
[----:B------:R-:W-:Y:S02]  /*4940*/  UIMAD.WIDE.U32 UR10, UR7, UR31, URZ ;  /* 0x0000001f070a72a5 */ /* 0x000fe4000f8e00ff */
[----:B------:R-:W-:Y:S02]  /*4950*/  UIMAD.WIDE.U32 UR18, UR13, UR28, URZ ;  /* 0x0000001c0d1272a5 */ /* 0x000fe4000f8e00ff */
[----:B------:R-:W-:Y:S02]  /*4960*/  USEL UR4, UR25, UR27, !UP5 ;  /* 0x0000001b19047287 */ /* 0x000fe4000e800000 */
[----:B------:R-:W-:Y:S02]  /*4970*/  USEL UR8, UR26, UR32, !UP6 ;  /* 0x000000201a087287 */ /* 0x000fe4000f000000 */
[----:B--2---:R-:W-:Y:S02]  /*4980*/  UIMAD.WIDE.U32 UR20, UR4, UR14, URZ ;  /* 0x0000000e041472a5 */ /* 0x004fe4000f8e00ff */
[----:B------:R-:W-:Y:S01]  /*4990*/  UIMAD.WIDE.U32 UR22, UR8, UR14, URZ ;  /* 0x0000000e081672a5 */ /* 0x000fe2000f8e00ff */
[----:B------:R-:W-:Y:S02]  /*49a0*/  UMOV UR5, UR11 ;  /* 0x0000000b00057c82 */ /* 0x000fe40008000000 */
[----:B------:R-:W-:Y:S03]  /*49b0*/  USHF.R.U32.HI UR6, URZ, UR35, UR5 ;  /* 0x00000023ff067299 */ /* 0x000fe60008011605 */
[----:B------:R-:W-:Y:S01]  /*49c0*/  UMOV UR5, UR19 ;  /* 0x0000001300057c82 */ /* 0x000fe20008000000 */
[----:B------:R-:W-:Y:S02]  /*49d0*/  USEL UR6, UR7, UR6, !UP5 ;  /* 0x0000000607067287 */ /* 0x000fe4000e800000 */
[----:B------:R-:W-:Y:S02]  /*49e0*/  USHF.R.U32.HI UR9, URZ, UR29, UR5 ;  /* 0x0000001dff097299 */ /* 0x000fe40008011605 */
[----:B------:R-:W-:Y:S01]  /*49f0*/  UIMAD.WIDE.U32 UR10, UR6, UR14, URZ ;  /* 0x0000000e060a72a5 */ /* 0x000fe2000f8e00ff */
[----:B------:R-:W-:Y:S02]  /*4a00*/  UMOV UR5, UR21 ;  /* 0x0000001500057c82 */ /* 0x000fe40008000000 */
[----:B------:R-:W-:Y:S03]  /*4a10*/  @UP4 USHF.R.U32.HI UR4, URZ, UR15, UR5 ;  /* 0x0000000fff044299 */ /* 0x000fe60008011605 */
[----:B------:R-:W-:Y:S01]  /*4a20*/  UMOV UR5, UR23 ;  /* 0x0000001700057c82 */ /* 0x000fe20008000000 */
[----:B------:R-:W-:Y:S02]  /*4a30*/  UIMAD UR4, UR40, UR4, URZ ;  /* 0x00000004280472a4 */ /* 0x000fe4000f8e02ff */
[----:B------:R-:W-:Y:S02]  /*4a40*/  @UP4 USHF.R.U32.HI UR8, URZ, UR15, UR5 ;  /* 0x0000000fff084299 */ /* 0x000fe40008011605 */
[----:B------:R-:W-:Y:S02]  /*4a50*/  USEL UR5, UR13, UR9, !UP6 ;  /* 0x000000090d057287 */ /* 0x000fe4000f000000 */
[----:B------:R-:W-:Y:S02]  /*4a60*/  UIMAD UR9, UR40, UR8, URZ ;  /* 0x00000008280972a4 */ /* 0x000fe4000f8e02ff */
[----:B------:R-:W-:Y:S03]  /*4a70*/  UISETP.GE.AND UP0, UPT, UR6, UR4, UPT ;  /* 0x000000040600728c */ /* 0x000fe6000bf06270 */
[----:B------:R-:W-:Y:S01]  /*4a80*/  UMOV UR4, UR11 ;  /* 0x0000000b00047c82 */ /* 0x000fe20008000000 */
[----:B------:R-:W-:Y:S02]  /*4a90*/  UISETP.GE.OR UP0, UPT, UR5, UR9, UP0 ;  /* 0x000000090500728c */ /* 0x000fe40008706670 */
[----:B------:R-:W-:Y:S02]  /*4aa0*/  USHF.R.U32.HI UR4, URZ, UR15, UR4 ;  /* 0x0000000fff047299 */ /* 0x000fe40008011604 */
[----:B------:R-:W-:Y:S02]  /*4ab0*/  UIMAD.WIDE.U32 UR10, UR5, UR14, URZ ;  /* 0x0000000e050a72a5 */ /* 0x000fe4000f8e00ff */
[----:B------:R-:W-:Y:S04]  /*4ac0*/  USEL UR12, UR6, UR4, !UP4 ;  /* 0x00000004060c7287 */ /* 0x000fe8000e000000 */
[----:B------:R-:W-:Y:S01]  /*4ad0*/  UIADD3 UR9, UPT, UPT, -UR12, URZ, URZ ;  /* 0x000000ff0c097290 */ /* 0x000fe2000fffe1ff */
[----:B------:R-:W-:Y:S02]  /*4ae0*/  @!UP0 UMOV UR4, UR11 ;  /* 0x0000000b00048c82 */ /* 0x000fe40008000000 */
[----:B------:R-:W-:Y:S02]  /*4af0*/  @!UP0 USHF.R.U32.HI UR4, URZ, UR15, UR4 ;  /* 0x0000000fff048299 */ /* 0x000fe40008011604 */
[----:B------:R-:W-:Y:S02]  /*4b00*/  UIMAD UR9, UR40, UR9, UR6 ;  /* 0x00000009280972a4 */ /* 0x000fe4000f8e0206 */
[----:B------:R-:W-:Y:S04]  /*4b10*/  @!UP0 USEL UR4, UR5, UR4, !UP4 ;  /* 0x0000000405048287 */ /* 0x000fe8000e000000 */
[----:B------:R-:W-:Y:S02]  /*4b20*/  @!UP0 UIMAD UR9, UR8, UR9, UR4 ;  /* 0x00000009080982a4 */ /* 0x000fe4000f8e0204 */
[----:B------:R-:W-:Y:S02]  /*4b30*/  @!UP0 UIADD3 UR10, UPT, UPT, UR12, -UR4, URZ ;  /* 0x800000040c0a8290 */ /* 0x000fe4000fffe0ff */
[----:B------:R-:W-:Y:S02]  /*4b40*/  UIADD3 UR4, UPT, UPT, -UR5, URZ, URZ ;  /* 0x000000ff05047290 */ /* 0x000fe4000fffe1ff */
[----:B------:R-:W-:Y:S02]  /*4b50*/  UIADD3 UR8, UPT, UPT, -UR6, URZ, URZ ;  /* 0x000000ff06087290 */ /* 0x000fe4000fffe1ff */
[----:B------:R-:W-:Y:S02]  /*4b60*/  @!UP0 UIMAD UR6, UR10, UR40, UR5 ;  /* 0x000000280a0682a4 */ /* 0x000fe4000f8e0205 */
[----:B------:R-:W-:Y:S02]  /*4b70*/  UIMAD UR13, UR16, UR4, UR13 ;  /* 0x00000004100d72a4 */ /* 0x000fe4000f8e020d */
[----:B------:R-:W-:Y:S01]  /*4b80*/  UIMAD UR7, UR30, UR8, UR7 ;  /* 0x000000081e0772a4 */ /* 0x000fe2000f8e0207 */
[----:B------:R-:W-:Y:S02]  /*4b90*/  @!UP0 UMOV UR5, UR9 ;  /* 0x0000000900058c82 */ /* 0x000fe40008000000 */
[----:B------:R-:W-:Y:S02]  /*4ba0*/  UIMAD UR13, UR5, UR16, UR13 ;  /* 0x00000010050d72a4 */ /* 0x000fe4000f8e020d */
[----:B------:R-:W-:Y:S11]  /*4bb0*/  UIMAD UR7, UR6, UR30, UR7 ;  /* 0x0000001e060772a4 */ /* 0x000ff6000f8e0207 */
[----:B------:R-:W-:Y:S01]  /*4bc0*/  @!UPT UIADD3 URZ, UPT, UPT, URZ, URZ, URZ ;  /* 0x000000fffffff290 */ /* 0x000fe2000fffe0ff */
.L_x_86:
[----:B------:R-:W3:Y:S01]  /*4bd0*/  @!UP2 LDCU.128 UR20, c[0x0][0xb10] ;  /* 0x00016200ff14a7ac */ /* 0x000ee20008000c00 */
[C---:B------:R-:W-:Y:S02]  /*4be0*/  ISETP.NE.U32.AND P1, PT, R4.reuse, RZ, PT ;  /* 0x000000ff0400720c */ /* 0x040fe40003f25070 */
[----:B------:R-:W-:Y:S02]  /*4bf0*/  ISETP.NE.U32.AND P0, PT, R4, RZ, PT ;  /* 0x000000ff0400720c */ /* 0x000fe40003f05070 */
[C---:B------:R-:W-:Y:S02]  /*4c00*/  ISETP.NE.AND.EX P1, PT, R5.reuse, RZ, PT, P1 ;  /* 0x000000ff0500720c */ /* 0x040fe40003f25310 */
[----:B------:R-:W-:Y:S01]  /*4c10*/  ISETP.NE.AND.EX P0, PT, R5, RZ, PT, P0 ;  /* 0x000000ff0500720c */ /* 0x000fe20003f05300 */
[----:B------:R-:W4:Y:S01]  /*4c20*/  @!UP2 LDCU UR5, c[0x0][0xb0c] ;  /* 0x00016180ff05a7ac */ /* 0x000f220008000800 */
[----:B------:R-:W-:Y:S01]  /*4c30*/  SHF.L.U32 R6, R15, 0x1f, RZ ;  /* 0x0000001f0f067819 */ /* 0x000fe200000006ff */
[----:B---3--:R-:W-:Y:S07]  /*4c40*/  UIMAD.WIDE.U32 UR8, UR13, UR20, URZ ;  /* 0x000000140d0872a5 */ /* 0x008fee000f8e00ff */
[----:B------:R-:W-:Y:S01]  /*4c50*/  @!UP2 UMOV UR4, UR9 ;  /* 0x000000090004ac82 */ /* 0x000fe20008000000 */
[----:B----4-:R-:W-:Y:S02]  /*4c60*/  @!UP2 UISETP.NE.AND UP0, UPT, UR5, 0x1, UPT ;  /* 0x000000010500a88c */ /* 0x010fe4000bf05270 */
[----:B------:R-:W-:Y:S02]  /*4c70*/  @!UP2 USHF.R.U32.HI UR4, URZ, UR21, UR4 ;  /* 0x00000015ff04a299 */ /* 0x000fe40008011604 */
[----:B------:R-:W-:Y:S02]  /*4c80*/  UIMAD.WIDE.U32 UR8, UR7, UR23, URZ ;  /* 0x00000017070872a5 */ /* 0x000fe4000f8e00ff */
[----:B------:R-:W-:Y:S02]  /*4c90*/  @!UP2 USEL UR10, UR13, UR4, !UP0 ;  /* 0x000000040d0aa287 */ /* 0x000fe4000c000000 */
[----:B------:R-:W-:Y:S03]  /*4ca0*/  @!UP2 UISETP.NE.AND UP0, UPT, UR22, 0x1, UPT ;  /* 0x000000011600a88c */ /* 0x000fe6000bf05270 */
[----:B------:R-:W-:Y:S02]  /*4cb0*/  @!UP2 UMOV UR6, UR9 ;  /* 0x000000090006ac82 */ /* 0x000fe40008000000 */
[----:B------:R-:W3:Y:S02]  /*4cc0*/  @!UP2 LDCU UR4, c[0x0][0xb20] ;  /* 0x00016400ff04a7ac */ /* 0x000ee40008000800 */
[----:B---3--:R-:W-:Y:S04]  /*4cd0*/  @!UP2 USHF.R.U32.HI UR6, URZ, UR4, UR6 ;  /* 0x00000004ff06a299 */ /* 0x008fe80008011606 */
[----:B------:R-:W-:Y:S04]  /*4ce0*/  @!UP2 USEL UR6, UR7, UR6, !UP0 ;  /* 0x000000060706a287 */ /* 0x000fe8000c000000 */
[----:B------:R-:W-:Y:S02]  /*4cf0*/  @!UP2 UIADD3 UR4, UPT, UPT, -UR10, UR6, URZ ;  /* 0x000000060a04a290 */ /* 0x000fe4000fffe1ff */
[----:B------:R-:W-:Y:S02]  /*4d00*/  @!UP2 UIADD3 UR6, UPT, UPT, UR10, -UR6, URZ ;  /* 0x800000060a06a290 */ /* 0x000fe4000fffe0ff */
[----:B------:R-:W-:Y:S02]  /*4d10*/  @!UP2 UIMAD UR13, UR4, UR5, UR13 ;  /* 0x00000005040da2a4 */ /* 0x000fe4000f8e020d */
[----:B------:R-:W-:Y:S01]  /*4d20*/  @!UP2 UIMAD UR7, UR6, UR22, UR7 ;  /* 0x000000160607a2a4 */ /* 0x000fe2000f8e0207 */
[----:B------:R-:W-:Y:S11]  /*4d30*/  BRA.U UP3, `(.L_x_87) ;  /* 0x0000000103107547 */ /* 0x000ff6000b800000 */
[----:B------:R-:W-:Y:S04]  /*4d40*/  MOV R7, UR34 ;  /* 0x0000002200077c02 */ /* 0x000fe80008000f00 */
[----:B------:R-:W-:Y:S04]  /*4d50*/  SHF.L.U32 R7, R7, 0x1f, RZ ;  /* 0x0000001f07077819 */ /* 0x000fe800000006ff */
[----:B------:R-:W3:Y:S02]  /*4d60*/  SYNCS.PHASECHK.TRANS64.TRYWAIT P2, [UR17+0xe8], R7 ;  /* 0x0000e807ff0075a7 */ /* 0x000ee40008041111 */
[----:B---3--:R-:W-:Y:S05]  /*4d70*/  @!P2 BRA `(.L_x_88) ;  /* 0x0000002c002ca947 */ /* 0x008fea0003800000 */
.L_x_87:
[----:B------:R-:W-:Y:S05]  /*4d80*/  @!P1 BRA `(.L_x_89) ;  /* 0x0000000000309947 */ /* 0x000fea0003800000 */
[----:B------:R-:W-:Y:S01]  /*4d90*/  ISETP.NE.U32.AND P1, PT, R2, RZ, PT ;  /* 0x000000ff0200720c */ /* 0x000fe20003f25070 */
[----:B------:R-:W3:Y:S01]  /*4da0*/  LDCU.64 UR4, c[0x0][0x358] ;  /* 0x00006b00ff0477ac */ /* 0x000ee20008000a00 */
[----:B------:R-:W-:Y:S02]  /*4db0*/  IMAD.MOV.U32 R80, RZ, RZ, 0x1 ;  /* 0x00000001ff507424 */ /* 0x000fe400078e00ff */
[----:B------:R-:W-:Y:S11]  /*4dc0*/  ISETP.NE.AND.EX P1, PT, R3, RZ, PT, P1 ;  /* 0x000000ff0300720c */ /* 0x000ff60003f25310 */
[----:B------:R-:W-:Y:S02]  /*4dd0*/  @!UPT UIADD3 URZ, UPT, UPT, URZ, URZ, URZ ;  /* 0x000000fffffff290 */ /* 0x000fe4000fffe0ff */
[----:B------:R-:W4:Y:S01]  /*4de0*/  @P1 LDC.64 R8, c[0x0][0x888] ;  /* 0x00022200ff081b82 */ /* 0x000f220000000a00 */
[----:B-1----:R-:W-:Y:S04]  /*4df0*/  @P1 IMAD R0, R4, UR36, RZ ;  /* 0x0000002404001c24 */ /* 0x002fe8000f8e02ff */
[----:B----4-:R-:W-:Y:S04]  /*4e00*/  @P1 IMAD.WIDE R8, R0, 0x4, R8 ;  /* 0x0000000400081825 */ /* 0x010fe800078e0208 */
[----:B------:R-:W-:Y:S01]  /*4e10*/  HFMA2 R0, -RZ, RZ, 0, 5.9604644775390625e-08 ;  /* 0x00000001ff007431 */ /* 0x000fe200000001ff */
[----:B---3-5:R3:W5:Y:S04]  /*4e20*/  @P1 LDG.E R39, desc[UR4][R8.64] ;  /* 0x0000000408271981 */ /* 0x028768000c1e1900 */
[----:B------:R-:W-:Y:S01]  /*4e30*/  @!P1 PRMT R80, R0, 0x7610, R80 ;  /* 0x0000761000509816 */ /* 0x000fe20000000050 */
[----:B---3--:R-:W4:Y:S06]  /*4e40*/  @!P1 LDC R39, c[0x0][0x880] ;  /* 0x00022000ff279b82 */ /* 0x008f2c0000000800 */
.L_x_89:
[----:B----45:R-:W-:Y:S01]  /*4e50*/  @!P0 ISETP.EQ.AND P1, PT, R39, RZ, PT ;  /* 0x000000ff2700820c */ /* 0x030fe20003f22270 */
[----:B------:R-:W-:Y:S01]  /*4e60*/  @!UPT UIADD3 URZ, UPT, UPT, URZ, URZ, URZ ;  /* 0x000000fffffff290 */ /* 0x000fe2000fffe0ff */
[----:B------:R-:W-:Y:S11]  /*4e70*/  @!P0 BRA `(.L_x_90) ;  /* 0x0000000000188947 */ /* 0x000ff60003800000 */
[----:B------:R-:W-:Y:S02]  /*4e80*/  LOP3.LUT P0, RZ, R80, 0xff, RZ, 0xc0, !PT ;  /* 0x000000ff50ff7812 */ /* 0x000fe4000780c0ff */
[----:B------:R-:W-:Y:S04]  /*4e90*/  ISETP.NE.U32.AND P1, PT, R2, RZ, PT ;  /* 0x000000ff0200720c */ /* 0x000fe80003f25070 */
[----:B------:R-:W-:Y:S04]  /*4ea0*/  ISETP.NE.AND.EX P1, PT, R3, RZ, PT, P1 ;  /* 0x000000ff0300720c */ /* 0x000fe80003f25310 */
[----:B------:R-:W-:Y:S03]  /*4eb0*/  PLOP3.LUT P1, PT, P1, PT, PT, 0x8, 0x80 ;  /* 0x000000000080781c */ /* 0x000fe60000f2e170 */
[----:B------:R-:W-:Y:S11]  /*4ec0*/  @P0 ISETP.EQ.AND P1, PT, R39, RZ, PT ;  /* 0x000000ff2700020c */ /* 0x000ff60003f22270 */
[----:B------:R-:W-:Y:S02]  /*4ed0*/  @!UPT UIADD3 URZ, UPT, UPT, URZ, URZ, URZ ;  /* 0x000000fffffff290 */ /* 0x000fe4000fffe0ff */
.L_x_90:
[----:B------:R-:W3:Y:S01]  /*4ee0*/  SYNCS.PHASECHK.TRANS64.TRYWAIT P0, [UR17+0xd8], R6 ;  /* 0x0000d806ff0075a7 */ /* 0x000ee20008001111 */
[----:B------:R-:W-:Y:S02]  /*4ef0*/  ELECT P2, URZ, PT ;  /* 0x0000000000ff782f */ /* 0x000fe40003840000 */
[----:B------:R-:W-:Y:S01]  /*4f00*/  IADD3 R14, PT, PT, R14, 0x1, RZ ;  /* 0x000000010e0e7810 */ /* 0x000fe20007ffe0ff */
[----:B---3--:R-:W-:Y:S10]  /*4f10*/  @!P0 BRA `(.L_x_91) ;  /* 0x0000002800dc8947 */ /* 0x008ff40003800000 */
.L_x_160:
[----:B------:R-:W-:Y:S01]  /*4f20*/  PLOP3.LUT P1, PT, P1, P2, PT, 0xf2, 0x2f ;  /* 0x00000000002f781c */ /* 0x000fe20000f25e72 */
[----:B------:R-:W-:Y:S01]  /*4f30*/  UMOV UR18, 0x0 ;  /* 0x0000000000127882 */ /* 0x000fe20000000000 */
[----:B------:R-:W-:Y:S01]  /*4f40*/  UMOV UR19, 0x10000000 ;  /* 0x1000000000137882 */ /* 0x000fe20000000000 */
[----:B------:R-:W-:Y:S01]  /*4f50*/  UMOV UR12, UR36 ;  /* 0x00000024000c7c82 */ /* 0x000fe20008000000 */
[----:B------:R-:W-:Y:S01]  /*4f60*/  LOP3.LUT R15, R15, 0x1, RZ, 0x3c, !PT ;  /* 0x000000010f0f7812 */ /* 0x000fe200078e3cff */
[----:B------:R-:W-:Y:S01]  /*4f70*/  UPLOP3.LUT UP3, UPT, UPT, UPT, UPT, 0x80, 0x8 ;  /* 0x000000000008789c */ /* 0x000fe20003f6f070 */
[----:B------:R-:W-:Y:S07]  /*4f80*/  UMOV UR36, UR24 ;  /* 0x0000001800247c82 */ /* 0x000fee0008000000 */
[----:B-1----:R-:W-:Y:S01]  /*4f90*/  @!P1 IADD3 R6, P0, PT, R16, 0x580, RZ ;  /* 0x0000058010069810 */ /* 0x002fe20007f1e0ff */
[----:B------:R-:W-:Y:S03]  /*4fa0*/  VOTEU.ALL UP0, P1 ;  /* 0x0000000000ff7886 */ /* 0x000fe60000800000 */
[----:B------:R-:W-:Y:S01]  /*4fb0*/  @!P1 R2UR UR5, R6 ;  /* 0x00000000060592ca */ /* 0x000fe200000e0000 */
[----:B------:R-:W-:Y:S01]  /*4fc0*/  @!P1 IMAD.X R0, RZ, RZ, R17, P0 ;  /* 0x000000ffff009224 */ /* 0x000fe200000e0611 */
[----:B------:R-:W-:Y:S01]  /*4fd0*/  @!UP0 USHF.L.U32 UR10, UR45, 0x6, URZ ;  /* 0x000000062d0a8899 */ /* 0x000fe200080006ff */
[----:B------:R-:W-:Y:S01]  /*4fe0*/  ISETP.NE.AND P0, PT, R14, 0x2, PT ;  /* 0x000000020e00780c */ /* 0x000fe20003f05270 */
[----:B------:R-:W-:Y:S02]  /*4ff0*/  @!UP0 USHF.L.U32 UR11, UR46, 0x6, URZ ;  /* 0x000000062e0b8899 */ /* 0x000fe400080006ff */
[----:B------:R-:W-:Y:S01]  /*5000*/  @!P1 R2UR UR4, R0 ;  /* 0x00000000000492ca */ /* 0x000fe200000e0000 */
[----:B------:R-:W-:Y:S01]  /*5010*/  @!UP0 UIADD3 UR8, UPT, UPT, UR17, 0x200, URZ ;  /* 0x0000020011088890 */ /* 0x000fe2000fffe0ff */
[----:B------:R-:W-:Y:S01]  /*5020*/  SEL R0, RZ, 0x1, P0 ;  /* 0x00000001ff007807 */ /* 0x000fe20000000000 */
[----:B------:R-:W-:Y:S01]  /*5030*/  @!UP0 UIADD3 UR9, UPT, UPT, UR17, 0xd0, URZ ;  /* 0x000000d011098890 */ /* 0x000fe2000fffe0ff */
[----:B------:R-:W-:Y:S01]  /*5040*/  SEL R14, R14, RZ, P0 ;  /* 0x000000ff0e0e7207 */ /* 0x000fe20000000000 */
[----:B------:R-:W-:Y:S01]  /*5050*/  VOTEU.ALL UP0, P1 ;  /* 0x0000000000ff7886 */ /* 0x000fe20000800000 */
[----:B------:R-:W-:Y:S01]  /*5060*/  LOP3.LUT R13, R13, R0, RZ, 0x3c, !PT ;  /* 0x000000000d0d7212 */ /* 0x000fe200078e3cff */
[----:B------:R-:W-:Y:S01]  /*5070*/  IMAD.U32 R6, RZ, RZ, UR5 ;  /* 0x00000005ff067e24 */ /* 0x000fe2000f8e00ff */
[----:B------:R-:W-:Y:S02]  /*5080*/  UIADD3 UR45, UPT, UPT, UR7, UR60, URZ ;  /* 0x0000003c072d7290 */ /* 0x000fe4000fffe0ff */
[----:B------:R-:W-:Y:S03]  /*5090*/  UIADD3 UR46, UPT, UPT, UR13, UR57, URZ ;  /* 0x000000390d2e7290 */ /* 0x000fe6000fffe0ff */
[----:B------:R-:W-:Y:S01]  /*50a0*/  IMAD.U32 R7, RZ, RZ, UR4 ;  /* 0x00000004ff077e24 */ /* 0x000fe2000f8e00ff */
[----:B------:R-:W-:Y:S04]  /*50b0*/  @!P1 R2UR UR4, R6 ;  /* 0x00000000060492ca */ /* 0x000fe800000e0000 */
[----:B------:R-:W-:Y:S11]  /*50c0*/  @!P1 R2UR UR5, R7 ;  /* 0x00000000070592ca */ /* 0x000ff600000e0000 */
[----:B------:R-:W-:Y:S02]  /*50d0*/  @!UPT UIADD3 URZ, UPT, UPT, URZ, URZ, URZ ;  /* 0x000000fffffff290 */ /* 0x000fe4000fffe0ff */
[----:B------:R3:W-:Y:S01]  /*50e0*/  @!UP0 UTMALDG.3D [UR8], [UR4], desc[UR18] ;  /* 0x00001208040085b4 */ /* 0x0007e20008011000 */
[----:B------:R3:W-:Y:S01]  /*50f0*/  @!P1 SYNCS.ARRIVE.TRANS64.RED.A0TR RZ, [UR17+0xd0], R12 ;  /* 0x0000d00cffff99a7 */ /* 0x0007e20008300411 */
[----:B------:R-:W-:Y:S01]  /*5100*/  SYNCS.ARRIVE.TRANS64.RED.A1T0 RZ, [UR48], RZ ;  /* 0x000000ffffff79a7 */ /* 0x000fe20008100430 */
[----:B------:R-:W-:Y:S05]  /*5110*/  BRA.U UP1, `(.L_x_92) ;  /* 0xfffffff5018c7547 */ /* 0x000fea000b83ffff */
[----:B------:R-:W-:Y:S07]  /*5120*/  MOV R0, UR17 ;  /* 0x0000001100007c02 */ /* 0x000fee0008000f00 */
.L_x_93:
[----:B-1----:R-:W-:-:S04]  /*5130*/  SHF.L.U32 R2, R15, 0x1f, RZ ;  /* 0x0000001f0f027819 */ /* 0x002fc800000006ff */
[----:B------:R1:W4:Y:S03]  /*5140*/  SYNCS.PHASECHK.TRANS64.TRYWAIT P0, [R0+URZ+0xd8], R2 ;  /* 0x0000d802000075a7 */ /* 0x00032600080011ff */
[----:B----4-:R-:W-:Y:S05]  /*5150*/  @!P0 NANOSLEEP.SYNCS 0x989680 ;  /* 0x009896800000895d */ /* 0x010fea0003900000 */
[----:B------:R-:W4:Y:S02]  /*5160*/  @!P0 SYNCS.PHASECHK.TRANS64 P0, [R0+URZ+0xd8], R2 ;  /* 0x0000d802000085a7 */ /* 0x000f2400080010ff */
[----:B--234-:R-:W-:Y:S05]  /*5170*/  @P0 EXIT ;  /* 0x000000000000094d */ /* 0x01cfea0003800000 */
[----:B------:R-:W-:Y:S05]  /*5180*/  BRA `(.L_x_93) ;  /* 0xfffffffc00e87947 */ /* 0x000fea000383ffff */
.L_x_84:
[----:B------:R-:W-:-:S06]  /*5190*/  UISETP.GE.AND UP0, UPT, UR22, 0x4, UPT ;  /* 0x000000041600788c */ /* 0x000fcc000bf06270 */
[----:B------:R-:W-:-:S13]  /*51a0*/  PLOP3.LUT P0, PT, PT, PT, UP0, 0x80, 0x8 ;  /* 0x000000000008781c */ /* 0x000fda0003f0f008 */
[----:B-1----:R-:W-:Y:S05]  /*51b0*/  @!P0 EXIT ;  /* 0x000000000000894d */ /* 0x002fea0003800000 */
[----:B------:R-:W-:Y:S01]  /*51c0*/  BAR.SYNC.DEFER_BLOCKING 0x6, 0xa0 ;  /* 0x0182800000007b1d */ /* 0x000fe20000010000 */
[C---:B------:R-:W-:Y:S01]  /*51d0*/  IMAD.SHL.U32 R7, R69.reuse, 0x40, RZ ;  /* 0x0000004045077824 */ /* 0x040fe200078e00ff */
[----:B------:R-:W-:Y:S01]  /*51e0*/  CS2R R84, SRZ ;  /* 0x0000000000547805 */ /* 0x000fe2000001ff00 */
[C---:B------:R-:W-:Y:S01]  /*51f0*/  IMAD.SHL.U32 R4, R69.reuse, 0x20, RZ ;  /* 0x0000002045047824 */ /* 0x040fe200078e00ff */
[----:B------:R-:W-:Y:S01]  /*5200*/  CS2R R82, SRZ ;  /* 0x0000000000527805 */ /* 0x000fe2000001ff00 */
[----:B------:R-:W-:Y:S01]  /*5210*/  IMAD.SHL.U32 R5, R69, 0x8, RZ ;  /* 0x0000000845057824 */ /* 0x000fe200078e00ff */
[----:B------:R-:W-:Y:S01]  /*5220*/  UMOV UR44, 0x400 ;  /* 0x00000400002c7882 */ /* 0x000fe20000000000 */
[----:B------:R-:W-:Y:S01]  /*5230*/  LOP3.LUT R6, R7, 0x180, RZ, 0xc0, !PT ;  /* 0x0000018007067812 */ /* 0x000fe200078ec0ff */
[----:B------:R-:W-:Y:S01]  /*5240*/  ULEA UR44, UR48, UR44, 0x18 ;  /* 0x0000002c302c7291 */ /* 0x000fe2000f8ec0ff */
[----:B------:R-:W-:Y:S01]  /*5250*/  LOP3.LUT R4, R4, 0xc00, RZ, 0xc0, !PT ;  /* 0x00000c0004047812 */ /* 0x000fe200078ec0ff */
[----:B------:R-:W1:Y:S01]  /*5260*/  LDC.64 R74, c[0x0][0x888] ;  /* 0x00022200ff4a7b82 */ /* 0x000e620000000a00 */
[----:B------:R-:W-:Y:S01]  /*5270*/  LOP3.LUT R5, R6, 0x30, R5, 0xf8, !PT ;  /* 0x0000003006057812 */ /* 0x000fe200078ef805 */
[C---:B------:R-:W-:Y:S01]  /*5280*/  IMAD.SHL.U32 R6, R69.reuse, 0x2, RZ ;  /* 0x0000000245067824 */ /* 0x040fe200078e00ff */
[--C-:B------:R-:W-:Y:S01]  /*5290*/  LOP3.LUT R4, R4, 0x40, R7.reuse, 0xf8, !PT ;  /* 0x0000004004047812 */ /* 0x100fe200078ef807 */
[C---:B------:R-:W-:Y:S01]  /*52a0*/  IMAD.U32 R37, R69.reuse, 0x10000, RZ ;  /* 0x0001000045257824 */ /* 0x040fe200078e00ff */
[----:B------:R-:W-:Y:S01]  /*52b0*/  UIADD3 UR4, UPT, UPT, UR44, 0x1200, URZ ;  /* 0x000012002c047890 */ /* 0x000fe2000fffe0ff */
[----:B------:R-:W-:Y:S01]  /*52c0*/  IMAD.SHL.U32 R78, R69, 0x10, RZ ;  /* 0x00000010454e7824 */ /* 0x000fe200078e00ff */
[----:B------:R-:W-:Y:S01]  /*52d0*/  LOP3.LUT R5, R5, 0x20, R6, 0x78, !PT ;  /* 0x0000002005057812 */ /* 0x000fe200078e7806 */
[----:B------:R-:W2:Y:S01]  /*52e0*/  LDC.64 R76, c[0x0][0x890] ;  /* 0x00022400ff4c7b82 */ /* 0x000ea20000000a00 */
[----:B------:R-:W-:Y:S01]  /*52f0*/  LOP3.LUT R4, R4, 0x200, R7, 0xf8, !PT ;  /* 0x0000020004047812 */ /* 0x000fe200078ef807 */
[----:B------:R-:W-:Y:S01]  /*5300*/  IMAD.MOV.U32 R36, RZ, RZ, RZ ;  /* 0x000000ffff247224 */ /* 0x000fe200078e00ff */
[----:B------:R-:W-:Y:S01]  /*5310*/  LOP3.LUT R37, R37, 0x600000, RZ, 0xc0, !PT ;  /* 0x0060000025257812 */ /* 0x000fe200078ec0ff */
[----:B------:R-:W-:Y:S01]  /*5320*/  IMAD.U32 R86, RZ, RZ, UR4 ;  /* 0x00000004ff567e24 */ /* 0x000fe2000f8e00ff */
[----:B------:R-:W-:Y:S01]  /*5330*/  LOP3.LUT R79, R4, R5, RZ, 0xfc, !PT ;  /* 0x00000005044f7212 */ /* 0x000fe200078efcff */
[----:B------:R-:W3:Y:S01]  /*5340*/  LDS R0, [UR44+0x1a0] ;  /* 0x0001a02cff007984 */ /* 0x000ee20008000800 */
[----:B------:R-:W-:Y:S01]  /*5350*/  LOP3.LUT R78, R78, 0x20, RZ, 0xc0, !PT ;  /* 0x000000204e4e7812 */ /* 0x000fe200078ec0ff */
[----:B------:R-:W4:Y:S01]  /*5360*/  LDC.64 R72, c[0x0][0x8b0] ;  /* 0x00022c00ff487b82 */ /* 0x000f220000000a00 */
[----:B------:R-:W1:Y:S01]  /*5370*/  LDCU UR50, c[0x0][0x370] ;  /* 0x00006e00ff3277ac */ /* 0x000e620008000800 */
[----:B------:R-:W-:Y:S01]  /*5380*/  VIADD R4, R79, UR44 ;  /* 0x0000002c4f047c36 */ /* 0x000fe20008000000 */
[----:B------:R-:W1:Y:S04]  /*5390*/  LDCU.64 UR62, c[0x0][0x348] ;  /* 0x00006900ff3e77ac */ /* 0x000e680008000a00 */
[----:B------:R-:W-:Y:S01]  /*53a0*/  IADD3 R78, PT, PT, -R78, 0x200, R4 ;  /* 0x000002004e4e7810 */ /* 0x000fe20007ffe104 */
[----:B------:R-:W1:Y:S01]  /*53b0*/  LDC.64 R70, c[0x0][0x8a8] ;  /* 0x00022a00ff467b82 */ /* 0x000e620000000a00 */
[----:B------:R-:W1:Y:S01]  /*53c0*/  LDCU UR41, c[0x0][0xb0c] ;  /* 0x00016180ff2977ac */ /* 0x000e620008000800 */
[----:B------:R-:W1:Y:S01]  /*53d0*/  LDCU UR39, c[0x0][0xb30] ;  /* 0x00016600ff2777ac */ /* 0x000e620008000800 */
[----:B------:R-:W1:Y:S01]  /*53e0*/  LDCU.64 UR58, c[0x0][0x888] ;  /* 0x00011100ff3a77ac */ /* 0x000e620008000a00 */
[----:B------:R-:W1:Y:S01]  /*53f0*/  LDCU.64 UR42, c[0x0][0xb28] ;  /* 0x00016500ff2a77ac */ /* 0x000e620008000a00 */
[----:B------:R-:W1:Y:S01]  /*5400*/  LDCU.128 UR52, c[0x0][0xb10] ;  /* 0x00016200ff3477ac */ /* 0x000e620008000c00 */
[----:B------:R-:W1:Y:S01]  /*5410*/  LDCU UR49, c[0x0][0x374] ;  /* 0x00006e80ff3177ac */ /* 0x000e620008000800 */
[----:B------:R-:W-:Y:S01]  /*5420*/  UIADD3 UR56, UPT, UPT, UR44, 0x200, URZ ;  /* 0x000002002c387890 */ /* 0x000fe2000fffe0ff */
[----:B---3--:R-:W-:-:S11]  /*5430*/  IMAD.IADD R37, R0, 0x1, R37 ;  /* 0x0000000100257824 */ /* 0x008fd600078e0225 */
.L_x_111:
[----:B------:R-:W-:Y:S02]  /*5440*/  LEA R3, R82, UR44, 0x3 ;  /* 0x0000002c52037c11 */ /* 0x000fe4000f8e18ff */
[----:B------:R-:W-:Y:S02]  /*5450*/  SHF.L.U32 R0, R84, 0x1f, RZ ;  /* 0x0000001f54007819 */ /* 0x000fe400000006ff */
[----:B-1----:R-:W-:Y:S02]  /*5460*/  LEA R4, R82, UR44, 0x4 ;  /* 0x0000002c52047c11 */ /* 0x002fe4000f8e20ff */
[----:B------:R-:W3:Y:S02]  /*5470*/  SYNCS.PHASECHK.TRANS64.TRYWAIT P0, [R3+URZ+0xf0], R0 ;  /* 0x0000f000030075a7 */ /* 0x000ee400080011ff */
[----:B--23--:R-:W-:Y:S05]  /*5480*/  @!P0 BRA `(.L_x_94) ;  /* 0x0000002400988947 */ /* 0x00cfea0003800000 */
.L_x_161:
[----:B------:R-:W1:Y:S01]  /*5490*/  LDS.128 R4, [R4+0x180] ;  /* 0x0001800004047984 */ /* 0x000e620000000c00 */
[----:B------:R-:W-:Y:S01]  /*54a0*/  UISETP.GE.AND UP0, UPT, UR40, 0x1, UPT ;  /* 0x000000012800788c */ /* 0x000fe2000bf06270 */
[----:B------:R-:W-:Y:S01]  /*54b0*/  @!PT LDS RZ, [RZ] ;  /* 0x00000000fffff984 */ /* 0x000fe20000000800 */
[----:B------:R-:W-:Y:S01]  /*54c0*/  @!PT LDS RZ, [RZ] ;  /* 0x00000000fffff984 */ /* 0x000fe20000000800 */
[----:B------:R-:W-:Y:S01]  /*54d0*/  @!PT LDS RZ, [RZ] ;  /* 0x00000000fffff984 */ /* 0x000fe20000000800 */
[----:B------:R-:W-:Y:S01]  /*54e0*/  @!PT LDS RZ, [RZ] ;  /* 0x00000000fffff984 */ /* 0x000fe20000000800 */
[----:B------:R2:W-:Y:S06]  /*54f0*/  MEMBAR.ALL.CTA ;  /* 0x0000000000007992 */ /* 0x0005ec0000008000 */
[----:B--2---:R-:W2:Y:S01]  /*5500*/  FENCE.VIEW.ASYNC.S ;  /* 0x00000000000073c6 */ /* 0x004ea20000000000 */
[----:B-1----:R-:W-:Y:S11]  /*5510*/  LOP3.LUT P0, RZ, R6, 0x1, RZ, 0xc0, !PT ;  /* 0x0000000106ff7812 */ /* 0x002ff6000780c0ff */
[----:B------:R-:W-:Y:S02]  /*5520*/  @!UPT UIADD3 URZ, UPT, UPT, URZ, URZ, URZ ;  /* 0x000000fffffff290 */ /* 0x000fe4000fffe0ff */
[----:B--2---:R-:W-:Y:S01]  /*5530*/  VOTEU.ANY UP1, P0 ;  /* 0x0000000000ff7886 */ /* 0x004fe20000020100 */
[----:B------:R-:W-:Y:S01]  /*5540*/  PLOP3.LUT P0, PT, PT, PT, UP1, 0x80, 0x8 ;  /* 0x000000000008781c */ /* 0x000fe20003f0f018 */
[----:B------:R-:W-:Y:S11]  /*5550*/  UP2UR UR47, UPR, URZ, 0x2 ;  /* 0x00000002ff2f7883 */ /* 0x000ff60008000000 */
[----:B------:R-:W-:Y:S01]  /*5560*/  @!UPT UIADD3 URZ, UPT, UPT, URZ, URZ, URZ ;  /* 0x000000fffffff290 */ /* 0x000fe2000fffe0ff */
        /* <DEDUP_REMOVED lines=13> */
[----:B------:R-:W2:Y:S01]  /*5640*/  LDCU UR12, c[0x0][0xb20] ;  /* 0x00016400ff0c77ac */ /* 0x000ea20008000800 */
[----:B------:R-:W-:Y:S02]  /*5650*/  UIMAD.WIDE.U32 UR4, UR49, UR55, URZ ;  /* 0x00000037310472a5 */ /* 0x000fe4000f8e00ff */
[----:B------:R-:W-:Y:S02]  /*5660*/  UIMAD.WIDE.U32 UR6, UR50, UR52, URZ ;  /* 0x00000034320672a5 */ /* 0x000fe4000f8e00ff */
[----:B------:R-:W-:Y:S02]  /*5670*/  UISETP.NE.AND UP0, UPT, UR54, 0x1, UPT ;  /* 0x000000013600788c */ /* 0x000fe4000bf05270 */
[----:B------:R-:W-:Y:S02]  /*5680*/  UIMAD.WIDE.U32 UR8, UR37, UR55, URZ ;  /* 0x00000037250872a5 */ /* 0x000fe4000f8e00ff */
[----:B------:R-:W-:Y:S02]  /*5690*/  UIMAD.WIDE.U32 UR10, UR38, UR52, URZ ;  /* 0x00000034260a72a5 */ /* 0x000fe4000f8e00ff */
[----:B------:R-:W-:Y:S02]  /*56a0*/  UISETP.NE.AND UP1, UPT, UR41, 0x1, UPT ;  /* 0x000000012900788c */ /* 0x000fe4000bf25270 */
[----:B------:R-:W-:Y:S01]  /*56b0*/  UISETP.NE.AND UP2, UPT, UR40, 0x1, UPT ;  /* 0x000000012800788c */ /* 0x000fe2000bf45270 */
[----:B------:R-:W-:Y:S02]  /*56c0*/  UMOV UR4, UR5 ;  /* 0x0000000500047c82 */ /* 0x000fe40008000000 */
[----:B--2---:R-:W-:Y:S03]  /*56d0*/  USHF.R.U32.HI UR5, URZ, UR12, UR4 ;  /* 0x0000000cff057299 */ /* 0x004fe60008011604 */
[----:B------:R-:W-:Y:S02]  /*56e0*/  UMOV UR4, UR7 ;  /* 0x0000000700047c82 */ /* 0x000fe40008000000 */
[----:B------:R-:W-:Y:S02]  /*56f0*/  USHF.R.U32.HI UR7, URZ, UR53, UR4 ;  /* 0x00000035ff077299 */ /* 0x000fe40008011604 */
[----:B------:R-:W-:Y:S02]  /*5700*/  USEL UR4, UR49, UR5, !UP0 ;  /* 0x0000000531047287 */ /* 0x000fe4000c000000 */
[----:B------:R-:W-:Y:S01]  /*5710*/  USEL UR7, UR50, UR7, !UP1 ;  /* 0x0000000732077287 */ /* 0x000fe2000c800000 */
[----:B------:R-:W-:Y:S01]  /*5720*/  UMOV UR5, UR9 ;  /* 0x0000000900057c82 */ /* 0x000fe20008000000 */
[----:B------:R-:W-:Y:S02]  /*5730*/  UIMAD.WIDE.U32 UR8, UR4, UR42, URZ ;  /* 0x0000002a040872a5 */ /* 0x000fe4000f8e00ff */
[----:B------:R-:W-:Y:S03]  /*5740*/  USHF.R.U32.HI UR6, URZ, UR12, UR5 ;  /* 0x0000000cff067299 */ /* 0x000fe60008011605 */
[----:B------:R-:W-:Y:S01]  /*5750*/  UMOV UR5, UR11 ;  /* 0x0000000b00057c82 */ /* 0x000fe20008000000 */
[----:B------:R-:W-:Y:S02]  /*5760*/  UIMAD.WIDE.U32 UR10, UR7, UR42, URZ ;  /* 0x0000002a070a72a5 */ /* 0x000fe4000f8e00ff */
[----:B------:R-:W-:Y:S02]  /*5770*/  USHF.R.U32.HI UR12, URZ, UR53, UR5 ;  /* 0x00000035ff0c7299 */ /* 0x000fe40008011605 */
[----:B------:R-:W-:Y:S01]  /*5780*/  USEL UR6, UR37, UR6, !UP0 ;  /* 0x0000000625067287 */ /* 0x000fe2000c000000 */
[----:B------:R-:W-:Y:S02]  /*5790*/  UMOV UR5, UR9 ;  /* 0x0000000900057c82 */ /* 0x000fe40008000000 */
[----:B------:R-:W-:Y:S01]  /*57a0*/  UMOV UR10, UR11 ;  /* 0x0000000b000a7c82 */ /* 0x000fe20008000000 */
[----:B------:R-:W-:Y:S02]  /*57b0*/  @UP2 USHF.R.U32.HI UR4, URZ, UR43, UR5 ;  /* 0x0000002bff042299 */ /* 0x000fe40008011605 */
[----:B------:R-:W-:Y:S02]  /*57c0*/  @UP2 USHF.R.U32.HI UR7, URZ, UR43, UR10 ;  /* 0x0000002bff072299 */ /* 0x000fe4000801160a */
[----:B------:R-:W-:Y:S02]  /*57d0*/  UIMAD UR4, UR40, UR4, URZ ;  /* 0x00000004280472a4 */ /* 0x000fe4000f8e02ff */
[----:B------:R-:W-:Y:S02]  /*57e0*/  UIMAD.WIDE.U32 UR10, UR6, UR42, URZ ;  /* 0x0000002a060a72a5 */ /* 0x000fe4000f8e00ff */
[----:B------:R-:W-:Y:S02]  /*57f0*/  USEL UR5, UR38, UR12, !UP1 ;  /* 0x0000000c26057287 */ /* 0x000fe4000c800000 */
[----:B------:R-:W-:Y:S02]  /*5800*/  UIMAD UR8, UR40, UR7, URZ ;  /* 0x00000007280872a4 */ /* 0x000fe4000f8e02ff */
[----:B------:R-:W-:Y:S03]  /*5810*/  UISETP.GE.AND UP0, UPT, UR6, UR4, UPT ;  /* 0x000000040600728c */ /* 0x000fe6000bf06270 */
[----:B------:R-:W-:Y:S01]  /*5820*/  UMOV UR4, UR11 ;  /* 0x0000000b00047c82 */ /* 0x000fe20008000000 */
[----:B------:R-:W-:Y:S02]  /*5830*/  UISETP.GE.OR UP0, UPT, UR5, UR8, UP0 ;  /* 0x000000080500728c */ /* 0x000fe40008706670 */
[----:B------:R-:W-:Y:S02]  /*5840*/  USHF.R.U32.HI UR4, URZ, UR43, UR4 ;  /* 0x0000002bff047299 */ /* 0x000fe40008011604 */
[----:B------:R-:W-:Y:S02]  /*5850*/  UIMAD.WIDE.U32 UR8, UR5, UR42, URZ ;  /* 0x0000002a050872a5 */ /* 0x000fe4000f8e00ff */
[----:B------:R-:W-:Y:S02]  /*5860*/  USEL UR11, UR6, UR4, !UP2 ;  /* 0x00000004060b7287 */ /* 0x000fe4000d000000 */
[----:B------:R-:W-:Y:S02]  /*5870*/  UIADD3 UR8, UPT, UPT, -UR5, URZ, URZ ;  /* 0x000000ff05087290 */ /* 0x000fe4000fffe1ff */
[----:B------:R-:W-:Y:S01]  /*5880*/  UIADD3 UR10, UPT, UPT, -UR11, URZ, URZ ;  /* 0x000000ff0b0a7290 */ /* 0x000fe2000fffe1ff */
[----:B------:R-:W-:Y:S01]  /*5890*/  @!UP0 UMOV UR4, UR9 ;  /* 0x0000000900048c82 */ /* 0x000fe20008000000 */
[----:B------:R-:W-:Y:S02]  /*58a0*/  UIADD3 UR9, UPT, UPT, -UR6, URZ, URZ ;  /* 0x000000ff06097290 */ /* 0x000fe4000fffe1ff */
[----:B------:R-:W-:Y:S02]  /*58b0*/  @!UP0 USHF.R.U32.HI UR4, URZ, UR43, UR4 ;  /* 0x0000002bff048299 */ /* 0x000fe40008011604 */
[----:B------:R-:W-:Y:S02]  /*58c0*/  UIMAD UR10, UR40, UR10, UR6 ;  /* 0x0000000a280a72a4 */ /* 0x000fe4000f8e0206 */
[----:B------:R-:W-:Y:S04]  /*58d0*/  @!UP0 USEL UR4, UR5, UR4, !UP2 ;  /* 0x0000000405048287 */ /* 0x000fe8000d000000 */
[----:B------:R-:W-:Y:S02]  /*58e0*/  @!UP0 UIMAD UR10, UR7, UR10, UR4 ;  /* 0x0000000a070a82a4 */ /* 0x000fe4000f8e0204 */
[----:B------:R-:W-:Y:S02]  /*58f0*/  @!UP0 UIADD3 UR11, UPT, UPT, UR11, -UR4, URZ ;  /* 0x800000040b0b8290 */ /* 0x000fe4000fffe0ff */
[----:B------:R-:W-:Y:S02]  /*5900*/  UIMAD UR7, UR41, UR8, UR38 ;  /* 0x00000008290772a4 */ /* 0x000fe4000f8e0226 */
[----:B------:R-:W-:Y:S02]  /*5910*/  @!UP0 UIMAD UR6, UR11, UR40, UR5 ;  /* 0x000000280b0682a4 */ /* 0x000fe4000f8e0205 */
[----:B------:R-:W-:Y:S01]  /*5920*/  UIMAD UR4, UR54, UR9, UR37 ;  /* 0x00000009360472a4 */ /* 0x000fe2000f8e0225 */
[----:B------:R-:W-:Y:S02]  /*5930*/  @!UP0 UMOV UR5, UR10 ;  /* 0x0000000a00058c82 */ /* 0x000fe40008000000 */
[----:B------:R-:W-:Y:S02]  /*5940*/  UIMAD UR38, UR5, UR41, UR7 ;  /* 0x00000029052672a4 */ /* 0x000fe4000f8e0207 */
[----:B------:R-:W-:Y:S11]  /*5950*/  UIMAD UR37, UR6, UR54, UR4 ;  /* 0x00000036062572a4 */ /* 0x000ff6000f8e0204 */
[----:B------:R-:W-:Y:S01]  /*5960*/  @!UPT UIADD3 URZ, UPT, UPT, URZ, URZ, URZ ;  /* 0x000000fffffff290 */ /* 0x000fe2000fffe0ff */
.L_x_95:
[----:B------:R-:W-:Y:S01]  /*5970*/  UISETP.NE.AND UP0, UPT, UR39, 0x1, UPT ;  /* 0x000000012700788c */ /* 0x000fe2000bf05270 */
[----:B------:R-:W-:Y:S10]  /*5980*/  IADD3 R82, PT, PT, R82, 0x1, RZ ;  /* 0x0000000152527810 */ /* 0x000ff40007ffe0ff */
[----:B------:R-:W2:Y:S01]  /*5990*/  @!UP0 LDCU.128 UR12, c[0x0][0xb10] ;  /* 0x00016200ff0c87ac */ /* 0x000ea20008000c00 */
[----:B------:R-:W3:Y:S01]  /*59a0*/  @!UP0 LDCU UR5, c[0x0][0xb0c] ;  /* 0x00016180ff0587ac */ /* 0x000ee20008000800 */
[----:B------:R-:W4:Y:S01]  /*59b0*/  @!UP0 LDCU UR10, c[0x0][0xb20] ;  /* 0x00016400ff0a87ac */ /* 0x000f220008000800 */
[----:B--2---:R-:W-:Y:S02]  /*59c0*/  UIMAD.WIDE.U32 UR8, UR38, UR12, URZ ;  /* 0x0000000c260872a5 */ /* 0x004fe4000f8e00ff */
[----:B------:R-:W-:Y:S02]  /*59d0*/  UIMAD.WIDE.U32 UR6, UR37, UR15, URZ ;  /* 0x0000000f250672a5 */ /* 0x000fe4000f8e00ff */
[----:B------:R-:W-:Y:S03]  /*59e0*/  @!UP0 UISETP.NE.AND UP1, UPT, UR14, 0x1, UPT ;  /* 0x000000010e00888c */ /* 0x000fe6000bf25270 */
[----:B------:R-:W-:Y:S01]  /*59f0*/  @!UP0 UMOV UR4, UR9 ;  /* 0x0000000900048c82 */ /* 0x000fe20008000000 */
[----:B---3--:R-:W-:Y:S02]  /*5a00*/  @!UP0 UISETP.NE.AND UP2, UPT, UR5, 0x1, UPT ;  /* 0x000000010500888c */ /* 0x008fe4000bf45270 */
[----:B------:R-:W-:Y:S01]  /*5a10*/  @!UP0 USHF.R.U32.HI UR4, URZ, UR13, UR4 ;  /* 0x0000000dff048299 */ /* 0x000fe20008011604 */
[----:B------:R-:W-:Y:S02]  /*5a20*/  @!UP0 UMOV UR6, UR7 ;  /* 0x0000000700068c82 */ /* 0x000fe40008000000 */
[----:B----4-:R-:W-:Y:S02]  /*5a30*/  @!UP0 USHF.R.U32.HI UR6, URZ, UR10, UR6 ;  /* 0x0000000aff068299 */ /* 0x010fe40008011606 */
[----:B------:R-:W-:Y:S02]  /*5a40*/  @!UP0 USEL UR7, UR38, UR4, !UP2 ;  /* 0x0000000426078287 */ /* 0x000fe4000d000000 */
[----:B------:R-:W-:Y:S04]  /*5a50*/  @!UP0 USEL UR6, UR37, UR6, !UP1 ;  /* 0x0000000625068287 */ /* 0x000fe8000c800000 */
[----:B------:R-:W-:Y:S02]  /*5a60*/  @!UP0 UIADD3 UR4, UPT, UPT, -UR7, UR6, URZ ;  /* 0x0000000607048290 */ /* 0x000fe4000fffe1ff */
[----:B------:R-:W-:Y:S02]  /*5a70*/  @!UP0 UIADD3 UR6, UPT, UPT, UR7, -UR6, URZ ;  /* 0x8000000607068290 */ /* 0x000fe4000fffe0ff */
[----:B------:R-:W-:Y:S02]  /*5a80*/  @!UP0 UIMAD UR38, UR4, UR5, UR38 ;  /* 0x00000005042682a4 */ /* 0x000fe4000f8e0226 */
[----:B------:R-:W-:Y:S02]  /*5a90*/  @!UP0 UIMAD UR37, UR6, UR14, UR37 ;  /* 0x0000000e062582a4 */ /* 0x000fe4000f8e0225 */
[----:B------:R-:W-:Y:S09]  /*5aa0*/  ULOP3.LUT UP0, URZ, UR56, 0x1b0, URZ, 0xc0, !UPT ;  /* 0x000001b038ff7892 */ /* 0x000ff2000f80c0ff */
[----:B------:R-:W-:Y:S05]  /*5ab0*/  BRA.U !UP0, `(.L_x_96) ;  /* 0x0000000108407547 */ /* 0x000fea000b800000 */
[----:B------:R-:W2:Y:S01]  /*5ac0*/  LDCU.64 UR8, c[0x4][0x80] ;  /* 0x01001000ff0877ac */ /* 0x000ea20008000a00 */
[----:B------:R-:W-:Y:S01]  /*5ad0*/  MOV R3, 0x0 ;  /* 0x0000000000037802 */ /* 0x000fe20000000f00 */
[----:B------:R-:W-:Y:S02]  /*5ae0*/  HFMA2 R12, -RZ, RZ, 0, 5.9604644775390625e-08 ;  /* 0x00000001ff0c7431 */ /* 0x000fe400000001ff */
[----:B------:R-:W-:Y:S02]  /*5af0*/  IMAD.MOV.U32 R8, RZ, RZ, 0x70 ;  /* 0x00000070ff087424 */ /* 0x000fe400078e00ff */
[----:B------:R-:W-:Y:S01]  /*5b00*/  IMAD.MOV.U32 R13, RZ, RZ, RZ ;  /* 0x000000ffff0d7224 */ /* 0x000fe200078e00ff */
[----:B------:R-:W3:Y:S01]  /*5b10*/  LDCU.64 UR6, c[0x4][0x88] ;  /* 0x01001100ff0677ac */ /* 0x000ee20008000a00 */
[----:B------:R-:W4:Y:S01]  /*5b20*/  LDC.64 R2, c[0x4][R3] ;  /* 0x0100000003027b82 */ /* 0x000f220000000a00 */
[----:B------:R-:W1:Y:S01]  /*5b30*/  LDCU.64 UR4, c[0x4][0x8] ;  /* 0x01000100ff0477ac */ /* 0x000e620008000a00 */
[----:B--2---:R-:W-:Y:S01]  /*5b40*/  MOV R5, UR9 ;  /* 0x0000000900057c02 */ /* 0x004fe20008000f00 */
[----:B------:R-:W-:Y:S01]  /*5b50*/  IMAD.U32 R4, RZ, RZ, UR8 ;  /* 0x00000008ff047e24 */ /* 0x000fe2000f8e00ff */
[----:B---3--:R-:W-:Y:S01]  /*5b60*/  MOV R7, UR7 ;  /* 0x0000000700077c02 */ /* 0x008fe20008000f00 */
[----:B------:R-:W-:Y:S01]  /*5b70*/  IMAD.U32 R6, RZ, RZ, UR6 ;  /* 0x00000006ff067e24 */ /* 0x000fe2000f8e00ff */
[----:B-1----:R-:W-:Y:S01]  /*5b80*/  MOV R11, UR5 ;  /* 0x00000005000b7c02 */ /* 0x002fe20008000f00 */
[----:B------:R-:W-:Y:S02]  /*5b90*/  IMAD.U32 R10, RZ, RZ, UR4 ;  /* 0x00000004ff0a7e24 */ /* 0x000fe4000f8e00ff */
[----:B------:R-:W-:Y:S07]  /*5ba0*/  LEPC R20, `(.L_x_96) ;  /* 0x000000001014794e */ /* 0x000fee0000000000 */
[----:B----45:R-:W-:Y:S05]  /*5bb0*/  CALL.ABS.NOINC R2 ;  /* 0x0000000002007343 */ /* 0x030fea0003c00000 */
.L_x_96:
[----:B------:R-:W-:Y:S01]  /*5bc0*/  LOP3.LUT P0, RZ, R86, 0x1b0, RZ, 0xc0, !PT ;  /* 0x000001b056ff7812 */ /* 0x000fe2000780c0ff */
[----:B------:R-:W-:Y:S11]  /*5bd0*/  BSSY.RECONVERGENT B6, `(.L_x_97) ;  /* 0x0000013000067945 */ /* 0x000ff60003800200 */
[----:B------:R-:W-:Y:S01]  /*5be0*/  @!UPT UIADD3 URZ, UPT, UPT, URZ, URZ, URZ ;  /* 0x000000fffffff290 */ /* 0x000fe2000fffe0ff */
[----:B------:R-:W-:Y:S05]  /*5bf0*/  @!P0 BRA `(.L_x_98) ;  /* 0x0000000000408947 */ /* 0x000fea0003800000 */
        /* <DEDUP_REMOVED lines=16> */
.L_x_98:
[----:B------:R-:W-:Y:S05]  /*5d00*/  BSYNC.RECONVERGENT B6 ;  /* 0x0000000000067941 */ /* 0x000fea0003800200 */
.L_x_97:
[----:B------:R-:W-:Y:S01]  /*5d10*/  ISETP.NE.U32.AND P3, PT, R76, RZ, PT ;  /* 0x000000ff4c00720c */ /* 0x000fe20003f65070 */
[----:B------:R-:W-:Y:S01]  /*5d20*/  UISETP.NE.AND UP1, UPT, UR61, URZ, UPT ;  /* 0x000000ff3d00728c */ /* 0x000fe2000bf25270 */
[----:B------:R-:W-:Y:S02]  /*5d30*/  ISETP.NE.U32.AND P4, PT, R72, RZ, PT ;  /* 0x000000ff4800720c */ /* 0x000fe40003f85070 */
[----:B------:R-:W-:Y:S02]  /*5d40*/  ISETP.NE.AND.EX P3, PT, R77, RZ, PT, P3 ;  /* 0x000000ff4d00720c */ /* 0x000fe40003f65330 */
[----:B------:R-:W-:Y:S02]  /*5d50*/  PLOP3.LUT P1, PT, PT, PT, PT, 0x8, 0x80 ;  /* 0x000000000080781c */ /* 0x000fe40003f2e170 */
[----:B------:R-:W-:Y:S02]  /*5d60*/  PLOP3.LUT P0, PT, PT, PT, UP1, 0x80, 0x8 ;  /* 0x000000000008781c */ /* 0x000fe40003f0f018 */
[----:B------:R-:W-:Y:S02]  /*5d70*/  ISETP.NE.AND.EX P4, PT, R73, RZ, PT, P4 ;  /* 0x000000ff4900720c */ /* 0x000fe40003f85340 */
[----:B------:R-:W2:Y:S09]  /*5d80*/  @UP1 LDCU.64 UR4, c[0x0][0x888] ;  /* 0x00011100ff0417ac */ /* 0x000eb20008000a00 */
[----:B------:R-:W-:Y:S01]  /*5d90*/  @P0 PLOP3.LUT P1, PT, P3, PT, PT, 0x80, 0x8 ;  /* 0x000000000008081c */ /* 0x000fe20001f2f070 */
[----:B--2---:R-:W-:Y:S04]  /*5da0*/  @UP1 UISETP.NE.U32.AND UP0, UPT, UR4, URZ, UPT ;  /* 0x000000ff0400128c */ /* 0x004fe8000bf05070 */
[----:B------:R-:W-:Y:S04]  /*5db0*/  @UP1 UISETP.NE.AND.EX UP0, UPT, UR5, URZ, UPT, UP0 ;  /* 0x000000ff0500128c */ /* 0x000fe8000bf05300 */
[----:B------:R-:W-:Y:S01]  /*5dc0*/  @UP1 USEL UR4, URZ, 0xffffffff, UP0 ;  /* 0xffffffffff041887 */ /* 0x000fe20008000000 */
[----:B------:R-:W-:Y:S11]  /*5dd0*/  @!P3 BRA `(.L_x_99) ;  /* 0x000000000030b947 */ /* 0x000ff60003800000 */
[----:B------:R-:W-:Y:S01]  /*5de0*/  ISETP.NE.U32.AND P2, PT, R74, RZ, PT ;  /* 0x000000ff4a00720c */ /* 0x000fe20003f45070 */
[----:B------:R-:W2:Y:S01]  /*5df0*/  LDCU.64 UR6, c[0x0][0x358] ;  /* 0x00006b00ff0677ac */ /* 0x000ea20008000a00 */
[----:B------:R-:W-:Y:S02]  /*5e00*/  IMAD.MOV.U32 R80, RZ, RZ, 0x1 ;  /* 0x00000001ff507424 */ /* 0x000fe400078e00ff */
[----:B------:R-:W-:Y:S11]  /*5e10*/  ISETP.NE.AND.EX P2, PT, R75, RZ, PT, P2 ;  /* 0x000000ff4b00720c */ /* 0x000ff60003f45320 */
[----:B------:R-:W-:Y:S02]  /*5e20*/  @!UPT UIADD3 URZ, UPT, UPT, URZ, URZ, URZ ;  /* 0x000000fffffff290 */ /* 0x000fe4000fffe0ff */
[----:B------:R-:W3:Y:S01]  /*5e30*/  @P2 LDC.64 R2, c[0x0][0x888] ;  /* 0x00022200ff022b82 */ /* 0x000ee20000000a00 */
[----:B-1----:R-:W-:Y:S04]  /*5e40*/  @P2 IMAD R0, R76, UR36, RZ ;  /* 0x000000244c002c24 */ /* 0x002fe8000f8e02ff */
[----:B---3--:R-:W-:Y:S04]  /*5e50*/  @P2 IMAD.WIDE R2, R0, 0x4, R2 ;  /* 0x0000000400022825 */ /* 0x008fe800078e0202 */
[----:B------:R-:W-:Y:S01]  /*5e60*/  HFMA2 R0, -RZ, RZ, 0, 5.9604644775390625e-08 ;  /* 0x00000001ff007431 */ /* 0x000fe200000001ff */
[----:B--2--5:R2:W5:Y:S04]  /*5e70*/  @P2 LDG.E R39, desc[UR6][R2.64] ;  /* 0x0000000602272981 */ /* 0x024568000c1e1900 */
[----:B------:R-:W-:Y:S01]  /*5e80*/  @!P2 PRMT R80, R0, 0x7610, R80 ;  /* 0x000076100050a816 */ /* 0x000fe20000000050 */
[----:B--2---:R-:W3:Y:S06]  /*5e90*/  @!P2 LDC R39, c[0x0][0x880] ;  /* 0x00022000ff27ab82 */ /* 0x004eec0000000800 */
.L_x_99:
[----:B------:R-:W-:Y:S05]  /*5ea0*/  @!P4 BRA `(.L_x_100) ;  /* 0x000000000024c947 */ /* 0x000fea0003800000 */
[----:B------:R-:W-:Y:S01]  /*5eb0*/  ISETP.NE.U32.AND P2, PT, R70, RZ, PT ;  /* 0x000000ff4600720c */ /* 0x000fe20003f45070 */
[----:B------:R-:W2:Y:S03]  /*5ec0*/  LDCU.64 UR6, c[0x0][0x358] ;  /* 0x00006b00ff0677ac */ /* 0x000ea60008000a00 */
[----:B------:R-:W-:Y:S11]  /*5ed0*/  ISETP.NE.AND.EX P2, PT, R71, RZ, PT, P2 ;  /* 0x000000ff4700720c */ /* 0x000ff60003f45320 */
[----:B------:R-:W-:Y:S02]  /*5ee0*/  @!UPT UIADD3 URZ, UPT, UPT, URZ, URZ, URZ ;  /* 0x000000fffffff290 */ /* 0x000fe4000fffe0ff */
[----:B------:R-:W4:Y:S01]  /*5ef0*/  @P2 LDC.64 R2, c[0x0][0x8a8] ;  /* 0x00022a00ff022b82 */ /* 0x000f220000000a00 */
[----:B-1----:R-:W-:Y:S04]  /*5f00*/  @P2 IMAD R0, R72, UR36, RZ ;  /* 0x0000002448002c24 */ /* 0x002fe8000f8e02ff */
[----:B----4-:R-:W-:Y:S05]  /*5f10*/  @P2 IMAD.WIDE R2, R0, 0x4, R2 ;  /* 0x0000000400022825 */ /* 0x010fea00078e0202 */
[----:B--2--5:R2:W5:Y:S02]  /*5f20*/  @P2 LDG.E R38, desc[UR6][R2.64] ;  /* 0x0000000602262981 */ /* 0x024564000c1e1900 */
[----:B--2---:R-:W4:Y:S02]  /*5f30*/  @!P2 LDC R38, c[0x0][0x8a0] ;  /* 0x00022800ff26ab82 */ /* 0x004f240000000800 */
.L_x_100:
[----:B---3-5:R-:W-:Y:S01]  /*5f40*/  @P0 ISETP.NE.AND P4, PT, R39, RZ, PT ;  /* 0x000000ff2700020c */ /* 0x028fe20003f85270 */
[----:B-1----:R-:W-:Y:S01]  /*5f50*/  IMAD.U32 R0, RZ, RZ, UR4 ;  /* 0x00000004ff007e24 */ /* 0x002fe2000f8e00ff */
[----:B------:R-:W-:Y:S01]  /*5f60*/  @P0 LOP3.LUT P2, RZ, R80, 0xff, RZ, 0xc0, !PT ;  /* 0x000000ff50ff0812 */ /* 0x000fe2000784c0ff */
[----:B------:R-:W-:Y:S01]  /*5f70*/  BSSY B1, `(.L_x_101) ;  /* 0x0000039000017945 */ /* 0x000fe20003800000 */
[----:B------:R-:W-:Y:S02]  /*5f80*/  @P0 SEL R2, RZ, 0xffffffff, P4 ;  /* 0xffffffffff020807 */ /* 0x000fe40002000000 */
[----:B------:R-:W-:Y:S02]  /*5f90*/  CS2R R46, SRZ ;  /* 0x00000000002e7805 */ /* 0x000fe4000001ff00 */
[----:B------:R-:W-:Y:S02]  /*5fa0*/  LEA R16, R36, UR44, 0x3 ;  /* 0x0000002c24107c11 */ /* 0x000fe4000f8e18ff */
[----:B------:R-:W-:Y:S02]  /*5fb0*/  CS2R R44, SRZ ;  /* 0x00000000002c7805 */ /* 0x000fe4000001ff00 */
[----:B------:R-:W-:Y:S02]  /*5fc0*/  @P1 SEL R2, R0, R2, !P2 ;  /* 0x0000000200021207 */ /* 0x000fe40005000000 */
[----:B------:R-:W-:Y:S02]  /*5fd0*/  CS2R R42, SRZ ;  /* 0x00000000002a7805 */ /* 0x000fe4000001ff00 */
[----:B------:R-:W-:Y:S02]  /*5fe0*/  SHF.L.U32 R3, R85, 0x1f, RZ ;  /* 0x0000001f55037819 */ /* 0x000fe400000006ff */
[----:B------:R-:W-:Y:S02]  /*5ff0*/  CS2R R40, SRZ ;  /* 0x0000000000287805 */ /* 0x000fe4000001ff00 */
[----:B------:R-:W-:Y:S02]  /*6000*/  @P0 LOP3.LUT R2, R2, 0x1, RZ, 0xc0, !PT ;  /* 0x0000000102020812 */ /* 0x000fe400078ec0ff */
[----:B------:R-:W-:Y:S02]  /*6010*/  PLOP3.LUT P5, PT, PT, PT, PT, 0x8, 0x80 ;  /* 0x000000000080781c */ /* 0x000fe40003fae170 */
[----:B------:R-:W-:Y:S02]  /*6020*/  ISETP.NE.U32.OR P1, PT, R2, 0x1, !P0 ;  /* 0x000000010200780c */ /* 0x000fe40004725470 */
[----:B------:R-:W-:Y:S11]  /*6030*/  LEA.HI R2, R36, R36, RZ, 0x1 ;  /* 0x0000002424027211 */ /* 0x000ff600078f08ff */
[----:B------:R-:W-:Y:S04]  /*6040*/  @P1 SHF.L.U32 R0, R83, 0x1f, RZ ;  /* 0x0000001f53001819 */ /* 0x000fe800000006ff */
[----:B------:R1:W2:Y:S01]  /*6050*/  @P1 SYNCS.PHASECHK.TRANS64.TRYWAIT P0, [UR44+0xd0], R0 ;  /* 0x0000d000ff0015a7 */ /* 0x0002a2000800112c */
[----:B------:R3:W3:Y:S01]  /*6060*/  SYNCS.PHASECHK.TRANS64.TRYWAIT P4, [R16+URZ+0x110], R3 ;  /* 0x00011003100075a7 */ /* 0x0006e200080811ff */
[C---:B-1----:R-:W-:Y:S01]  /*6070*/  IMAD.SHL.U32 R0, R2.reuse, 0x20, RZ ;  /* 0x0000002002007824 */ /* 0x042fe200078e00ff */
[----:B------:R-:W-:Y:S04]  /*6080*/  LOP3.LUT R2, R2, 0xffe, RZ, 0xc0, !PT ;  /* 0x00000ffe02027812 */ /* 0x000fe800078ec0ff */
[----:B------:R-:W-:Y:S01]  /*6090*/  LOP3.LUT R0, R0, 0xffffffc0, RZ, 0xc0, !PT ;  /* 0xffffffc000007812 */ /* 0x000fe200078ec0ff */
[----:B------:R-:W-:Y:S04]  /*60a0*/  IMAD.IADD R2, R36, 0x1, -R2 ;  /* 0x0000000124027824 */ /* 0x000fe800078e0a02 */
[----:B------:R-:W-:Y:S04]  /*60b0*/  IMAD.IADD R0, R37, 0x1, R0 ;  /* 0x0000000125007824 */ /* 0x000fe800078e0200 */
[----:B------:R-:W-:Y:S01]  /*60c0*/  IMAD R2, R2, 0x100000, R0 ;  /* 0x0010000002027824 */ /* 0x000fe200078e0200 */
[----:B--2---:R-:W-:Y:S01]  /*60d0*/  @P1 PLOP3.LUT P5, PT, P0, PT, PT, 0x8, 0x80 ;  /* 0x000000000080181c */ /* 0x004fe200007ae170 */
[----:B------:R-:W-:Y:S01]  /*60e0*/  @!UPT UIADD3 URZ, UPT, UPT, URZ, URZ, URZ ;  /* 0x000000fffffff290 */ /* 0x000fe2000fffe0ff */
[----:B---3--:R-:W-:Y:S11]  /*60f0*/  @!P1 BRA `(.L_x_102) ;  /* 0x0000000000809947 */ /* 0x008ff60003800000 */
[----:B------:R-:W-:Y:S01]  /*6100*/  ISETP.NE.U32.AND P0, PT, RZ, UR58, PT ;  /* 0x0000003aff007c0c */ /* 0x000fe2000bf05070 */
[----:B------:R-:W-:Y:S01]  /*6110*/  BSSY B0, `(.L_x_103) ;  /* 0x0000012000007945 */ /* 0x000fe20003800000 */
[----:B------:R-:W-:Y:S02]  /*6120*/  ISETP.NE.AND P2, PT, R39, RZ, PT ;  /* 0x000000ff2700720c */ /* 0x000fe40003f45270 */
[----:B------:R-:W-:Y:S02]  /*6130*/  CS2R R42, SRZ ;  /* 0x00000000002a7805 */ /* 0x000fe4000001ff00 */
[----:B------:R-:W-:Y:S02]  /*6140*/  ISETP.NE.AND.EX P0, PT, RZ, UR59, PT, P0 ;  /* 0x0000003bff007c0c */ /* 0x000fe4000bf05300 */
[----:B------:R-:W-:Y:S02]  /*6150*/  CS2R R40, SRZ ;  /* 0x0000000000287805 */ /* 0x000fe4000001ff00 */
[----:B------:R-:W-:Y:S02]  /*6160*/  LOP3.LUT P1, RZ, R80, 0xff, RZ, 0xc0, !PT ;  /* 0x000000ff50ff7812 */ /* 0x000fe4000782c0ff */
[----:B------:R-:W-:Y:S02]  /*6170*/  CS2R R46, SRZ ;  /* 0x00000000002e7805 */ /* 0x000fe4000001ff00 */
[----:B------:R-:W-:Y:S02]  /*6180*/  SEL R0, RZ, 0xffffffff, P2 ;  /* 0xffffffffff007807 */ /* 0x000fe40001000000 */
[----:B------:R-:W-:Y:S02]  /*6190*/  CS2R R44, SRZ ;  /* 0x00000000002c7805 */ /* 0x000fe4000001ff00 */
[----:B------:R-:W-:Y:S04]  /*61a0*/  SEL R4, RZ, 0xffffffff, P0 ;  /* 0xffffffffff047807 */ /* 0x000fe80000000000 */
[----:B------:R-:W-:Y:S04]  /*61b0*/  @P3 SEL R0, R4, R0, !P1 ;  /* 0x0000000004003207 */ /* 0x000fe80004800000 */
[----:B------:R-:W-:Y:S04]  /*61c0*/  LOP3.LUT R0, R0, 0x1, RZ, 0xc0, !PT ;  /* 0x0000000100007812 */ /* 0x000fe800078ec0ff */
[----:B------:R-:W-:Y:S01]  /*61d0*/  ISETP.NE.U32.AND P0, PT, R0, 0x1, PT ;  /* 0x000000010000780c */ /* 0x000fe20003f05070 */
[----:B------:R-:W-:Y:S01]  /*61e0*/  @!UPT UIADD3 URZ, UPT, UPT, URZ, URZ, URZ ;  /* 0x000000fffffff290 */ /* 0x000fe2000fffe0ff */
[----:B------:R-:W-:Y:S11]  /*61f0*/  @!P5 BRA `(.L_x_104) ;  /* 0x00000000000cd947 */ /* 0x000ff60003800000 */
[----:B------:R-:W-:Y:S04]  /*6200*/  SHF.L.U32 R4, R83, 0x1f, RZ ;  /* 0x0000001f53047819 */ /* 0x000fe800000006ff */
[----:B------:R-:W1:Y:S02]  /*6210*/  SYNCS.PHASECHK.TRANS64.TRYWAIT P1, [UR44+0xd0], R4 ;  /* 0x0000d004ff0075a7 */ /* 0x000e64000802112c */
[----:B-1----:R-:W-:Y:S05]  /*6220*/  @!P1 BRA `(.L_x_105) ;  /* 0x0000001800449947 */ /* 0x002fea0003800000 */
.L_x_104:
[----:B------:R-:W-:Y:S05]  /*6230*/  BSYNC B0 ;  /* 0x0000000000007941 */ /* 0x000fea0003800000 */
.L_x_103:
[----:B------:R2:W3:Y:S01]  /*6240*/  @P0 LDS.128 R40, [R79+UR44+0x200] ;  /* 0x0002002c4f280984 */ /* 0x0004e20008000c00 */
[----:B------:R-:W-:Y:S01]  /*6250*/  UIADD3 UR4, UPT, UPT, UR44, 0xd8, URZ ;  /* 0x000000d82c047890 */ /* 0x000fe2000fffe0ff */
[----:B------:R-:W-:Y:S02]  /*6260*/  LOP3.LUT R83, R83, 0x1, RZ, 0x3c, !PT ;  /* 0x0000000153537812 */ /* 0x000fe400078e3cff */
[----:B------:R2:W1:Y:S01]  /*6270*/  @P0 LDS.128 R44, [R78+0x10] ;  /* 0x000010004e2c0984 */ /* 0x0004620000000c00 */
[----:B------:R-:W-:Y:S01]  /*6280*/  UPRMT UR4, UR48, 0x654, UR4 ;  /* 0x0000065430047896 */ /* 0x000fe20008000004 */
[----:B------:R-:W-:Y:S01]  /*6290*/  @!PT LDS RZ, [RZ] ;  /* 0x00000000fffff984 */ /* 0x000fe20000000800 */
[----:B------:R-:W-:Y:S01]  /*62a0*/  @!PT LDS RZ, [RZ] ;  /* 0x00000000fffff984 */ /* 0x000fe20000000800 */
[----:B------:R-:W-:Y:S01]  /*62b0*/  @!PT LDS RZ, [RZ] ;  /* 0x00000000fffff984 */ /* 0x000fe20000000800 */
[----:B------:R-:W-:Y:S01]  /*62c0*/  @!PT LDS RZ, [RZ] ;  /* 0x00000000fffff984 */ /* 0x000fe20000000800 */
[----:B------:R5:W-:Y:S06]  /*62d0*/  MEMBAR.ALL.CTA ;  /* 0x0000000000007992 */ /* 0x000bec0000008000 */
[----:B-----5:R-:W5:Y:S02]  /*62e0*/  FENCE.VIEW.ASYNC.S ;  /* 0x00000000000073c6 */ /* 0x020f640000000000 */
[----:B-----5:R-:W-:Y:S03]  /*62f0*/  SYNCS.ARRIVE.TRANS64.RED.A1T0 RZ, [UR4], RZ ;  /* 0x000000ffffff79a7 */ /* 0x020fe60008100404 */
.L_x_102:
[----:B------:R-:W-:Y:S05]  /*6300*/  BSYNC B1 ;  /* 0x0000000000017941 */ /* 0x000fea0003800000 */
.L_x_101:
[----:B-1----:R-:W-:Y:S04]  /*6310*/  SHF.R.U32.HI R0, RZ, 0x15, R2 ;  /* 0x00000015ff007819 */ /* 0x002fe80000011602 */
[----:B------:R-:W-:Y:S01]  /*6320*/  LOP3.LUT P0, RZ, R0, 0x3, R81, 0x48, !PT ;  /* 0x0000000300ff7812 */ /* 0x000fe20007804851 */
[----:B------:R-:W-:Y:S01]  /*6330*/  @!UPT UIADD3 URZ, UPT, UPT, URZ, URZ, URZ ;  /* 0x000000fffffff290 */ /* 0x000fe2000fffe0ff */
[----:B------:R-:W-:Y:S11]  /*6340*/  @P4 BRA `(.L_x_106) ;  /* 0x0000000000084947 */ /* 0x000ff60003800000 */
[----:B------:R-:W1:Y:S02]  /*6350*/  SYNCS.PHASECHK.TRANS64.TRYWAIT P1, [R16+URZ+0x110], R3 ;  /* 0x00011003100075a7 */ /* 0x000e6400080211ff */
[----:B-1----:R-:W-:Y:S05]  /*6360*/  @!P1 BRA `(.L_x_107) ;  /* 0x00000018000c9947 */ /* 0x002fea0003800000 */
.L_x_106:
[----:B------:R-:W-:Y:S05]  /*6370*/  @!P0 BRA `(.L_x_108) ;  /* 0x0000000000408947 */ /* 0x000fea0003800000 */
[----:B------:R-:W1:Y:S01]  /*6380*/  LDCU.64 UR8, c[0x4][0x70] ;  /* 0x01000e00ff0877ac */ /* 0x000e620008000a00 */
[----:B------:R-:W-:Y:S01]  /*6390*/  MOV R15, 0x0 ;  /* 0x00000000000f7802 */ /* 0x000fe20000000f00 */
[----:B------:R-:W-:Y:S02]  /*63a0*/  HFMA2 R12, -RZ, RZ, 0, 5.9604644775390625e-08 ;  /* 0x00000001ff0c7431 */ /* 0x000fe400000001ff */
[----:B------:R-:W-:Y:S02]  /*63b0*/  IMAD.MOV.U32 R8, RZ, RZ, 0x192 ;  /* 0x00000192ff087424 */ /* 0x000fe400078e00ff */
[----:B------:R-:W-:Y:S01]  /*63c0*/  IMAD.MOV.U32 R13, RZ, RZ, RZ ;  /* 0x000000ffff0d7224 */ /* 0x000fe200078e00ff */
[----:B------:R-:W5:Y:S01]  /*63d0*/  LDCU.64 UR6, c[0x4][0x78] ;  /* 0x01000f00ff0677ac */ /* 0x000f620008000a00 */
[----:B------:R-:W2:Y:S01]  /*63e0*/  LDC.64 R14, c[0x4][R15] ;  /* 0x010000000f0e7b82 */ /* 0x000ea20000000a00 */
[----:B------:R-:W3:Y:S01]  /*63f0*/  LDCU.64 UR4, c[0x4][0x10] ;  /* 0x01000200ff0477ac */ /* 0x000ee20008000a00 */
[----:B-1----:R-:W-:Y:S01]  /*6400*/  MOV R5, UR9 ;  /* 0x0000000900057c02 */ /* 0x002fe20008000f00 */
[----:B------:R-:W-:Y:S01]  /*6410*/  IMAD.U32 R4, RZ, RZ, UR8 ;  /* 0x00000008ff047e24 */ /* 0x000fe2000f8e00ff */
[----:B-----5:R-:W-:Y:S01]  /*6420*/  MOV R7, UR7 ;  /* 0x0000000700077c02 */ /* 0x020fe20008000f00 */
[----:B------:R-:W-:Y:S01]  /*6430*/  IMAD.U32 R6, RZ, RZ, UR6 ;  /* 0x00000006ff067e24 */ /* 0x000fe2000f8e00ff */
[----:B---3--:R-:W-:Y:S01]  /*6440*/  MOV R11, UR5 ;  /* 0x00000005000b7c02 */ /* 0x008fe20008000f00 */
[----:B------:R-:W-:Y:S02]  /*6450*/  IMAD.U32 R10, RZ, RZ, UR4 ;  /* 0x00000004ff0a7e24 */ /* 0x000fe4000f8e00ff */
[----:B------:R-:W-:Y:S07]  /*6460*/  LEPC R20, `(.L_x_108) ;  /* 0x000000001014794e */ /* 0x000fee0000000000 */
[----:B--2-4-:R-:W-:Y:S05]  /*6470*/  CALL.ABS.NOINC R14 ;  /* 0x000000000e007343 */ /* 0x014fea0003c00000 */
.L_x_108:
[----:B------:R-:W-:Y:S01]  /*6480*/  LOP3.LUT P0, RZ, R69, 0x60, RZ, 0xc0, !PT ;  /* 0x0000006045ff7812 */ /* 0x000fe2000780c0ff */
[----:B------:R-:W-:Y:S05]  /*6490*/  WARPSYNC.ALL ;  /* 0x0000000000007948 */ /* 0x000fea0003800000 */
[----:B---3--:R-:W-:Y:S01]  /*64a0*/  IMAD.SHL.U32 R66, R41, 0x100, RZ ;  /* 0x0000010029427824 */ /* 0x008fe200078e00ff */
[----:B------:R-:W-:Y:S01]  /*64b0*/  R2UR UR4, R2 ;  /* 0x00000000020472ca */ /* 0x000fe200000e0000 */
[----:B------:R-:W-:Y:S01]  /*64c0*/  IMAD.SHL.U32 R60, R43, 0x100, RZ ;  /* 0x000001002b3c7824 */ /* 0x000fe200078e00ff */
[----:B------:R-:W-:Y:S01]  /*64d0*/  R2UR UR5, R16 ;  /* 0x00000000100572ca */ /* 0x000fe200000e0000 */
[----:B------:R-:W-:Y:S01]  /*64e0*/  IMAD.SHL.U32 R48, R47, 0x100, RZ ;  /* 0x000001002f307824 */ /* 0x000fe200078e00ff */
[C---:B------:R-:W-:Y:S01]  /*64f0*/  SHF.L.U32 R2, R40.reuse, 0x10, RZ ;  /* 0x0000001028027819 */ /* 0x040fe200000006ff */
[----:B------:R-:W-:Y:S01]  /*6500*/  IMAD.SHL.U32 R54, R45, 0x100, RZ ;  /* 0x000001002d367824 */ /* 0x000fe200078e00ff */
[C---:B------:R-:W-:Y:S01]  /*6510*/  PRMT R0, R40.reuse, 0x8880, RZ ;  /* 0x0000888028007816 */ /* 0x040fe200000000ff */
[----:B------:R-:W-:Y:S01]  /*6520*/  BSSY.RECONVERGENT B0, `(.L_x_109) ;  /* 0x000009f000007945 */ /* 0x000fe20003800200 */
[----:B------:R-:W-:Y:S02]  /*6530*/  SHF.L.U32 R3, R40, 0x8, RZ ;  /* 0x0000000828037819 */ /* 0x000fe400000006ff */
[----:B------:R-:W-:Y:S02]  /*6540*/  SHF.R.S32.HI R2, RZ, 0x18, R2 ;  /* 0x00000018ff027819 */ /* 0x000fe40000011402 */
[----:B------:R-:W-:Y:S01]  /*6550*/  PRMT R68, R41, 0x8880, RZ ;  /* 0x0000888029447816 */ /* 0x000fe200000000ff */
[----:B------:R-:W-:Y:S01]  /*6560*/  LDTM.16dp32bit_t0_t15.x32 R4, tmem[UR4] ;  /* 0x00000004000479ee */ /* 0x000fe20008a80000 */
[----:B------:R-:W1:Y:S01]  /*6570*/  LDTM.16dp32bit_t16_t31.x32 R4, tmem[UR4+0x20] ;  /* 0x00002004000479ee */ /* 0x000e620008aa0000 */
[----:B------:R-:W-:Y:S01]  /*6580*/  NOP ;  /* 0x0000000000007918 */ /* 0x000fe20000000000 */
[----:B------:R-:W-:Y:S01]  /*6590*/  UIADD3 UR4, UPT, UPT, UR5, 0x130, URZ ;  /* 0x0000013005047890 */ /* 0x000fe2000fffe0ff */
[----:B------:R-:W-:Y:S02]  /*65a0*/  SHF.R.S32.HI R40, RZ, 0x18, R40 ;  /* 0x00000018ff287819 */ /* 0x000fe40000011428 */
[C---:B------:R-:W-:Y:S01]  /*65b0*/  PRMT R65, R42.reuse, 0x8880, RZ ;  /* 0x000088802a417816 */ /* 0x040fe200000000ff */
[----:B------:R-:W-:Y:S01]  /*65c0*/  UPRMT UR4, UR48, 0x654, UR4 ;  /* 0x0000065430047896 */ /* 0x000fe20008000004 */
[C---:B------:R-:W-:Y:S02]  /*65d0*/  SHF.L.U32 R64, R42.reuse, 0x10, RZ ;  /* 0x000000102a407819 */ /* 0x040fe400000006ff */
[----:B------:R-:W-:Y:S02]  /*65e0*/  SHF.L.U32 R63, R42, 0x8, RZ ;  /* 0x000000082a3f7819 */ /* 0x000fe400000006ff */
[----:B------:R-:W-:Y:S02]  /*65f0*/  SHF.R.S32.HI R42, RZ, 0x18, R42 ;  /* 0x00000018ff2a7819 */ /* 0x000fe4000001142a */
[C---:B------:R-:W-:Y:S02]  /*6600*/  PRMT R62, R43.reuse, 0x8880, RZ ;  /* 0x000088802b3e7816 */ /* 0x040fe400000000ff */
[----:B-1----:R-:W-:Y:S01]  /*6610*/  SYNCS.ARRIVE.TRANS64.RED.A1T0 RZ, [UR4], RZ ;  /* 0x000000ffffff79a7 */ /* 0x002fe20008100404 */
[----:B------:R-:W-:Y:S02]  /*6620*/  SHF.L.U32 R61, R43, 0x10, RZ ;  /* 0x000000102b3d7819 */ /* 0x000fe400000006ff */
[----:B------:R-:W-:Y:S02]  /*6630*/  SHF.R.S32.HI R43, RZ, 0x18, R43 ;  /* 0x00000018ff2b7819 */ /* 0x000fe4000001142b */
[----:B------:R-:W-:Y:S02]  /*6640*/  SHF.L.U32 R51, R46, 0x8, RZ ;  /* 0x000000082e337819 */ /* 0x000fe400000006ff */
[----:B------:R-:W-:Y:S01]  /*6650*/  SHF.R.S32.HI R3, RZ, 0x18, R3 ;  /* 0x00000018ff037819 */ /* 0x000fe20000011403 */
[C---:B----4-:R-:W-:Y:S01]  /*6660*/  IMAD R4, R38.reuse, R4, RZ ;  /* 0x0000000426047224 */ /* 0x050fe200078e02ff */
[----:B------:R-:W-:Y:S01]  /*6670*/  SHF.L.U32 R67, R41, 0x10, RZ ;  /* 0x0000001029437819 */ /* 0x000fe200000006ff */
[C---:B------:R-:W-:Y:S01]  /*6680*/  IMAD R5, R38.reuse, R5, RZ ;  /* 0x0000000526057224 */ /* 0x040fe200078e02ff */
[----:B------:R-:W-:Y:S01]  /*6690*/  SHF.R.S32.HI R41, RZ, 0x18, R41 ;  /* 0x00000018ff297819 */ /* 0x000fe20000011429 */
[----:B------:R-:W-:Y:S01]  /*66a0*/  IMAD R6, R38, R6, RZ ;  /* 0x0000000626067224 */ /* 0x000fe200078e02ff */
[----:B------:R-:W-:Y:S01]  /*66b0*/  PRMT R59, R44, 0x8880, RZ ;  /* 0x000088802c3b7816 */ /* 0x000fe200000000ff */
[----:B------:R-:W-:Y:S01]  /*66c0*/  IMAD R4, R0, R39, R4 ;  /* 0x0000002700047224 */ /* 0x000fe200078e0204 */
[----:B------:R-:W-:Y:S01]  /*66d0*/  MOV R0, R68 ;  /* 0x0000004400007202 */ /* 0x000fe20000000f00 */
[----:B------:R-:W-:Y:S01]  /*66e0*/  IMAD R7, R38, R7, RZ ;  /* 0x0000000726077224 */ /* 0x000fe200078e02ff */
[----:B------:R-:W-:Y:S01]  /*66f0*/  SHF.L.U32 R58, R44, 0x10, RZ ;  /* 0x000000102c3a7819 */ /* 0x000fe200000006ff */
[-C--:B------:R-:W-:Y:S01]  /*6700*/  IMAD R5, R2, R39.reuse, R5 ;  /* 0x0000002702057224 */ /* 0x080fe200078e0205 */
[----:B------:R-:W-:Y:S01]  /*6710*/  SHF.R.S32.HI R2, RZ, 0x18, R67 ;  /* 0x00000018ff027819 */ /* 0x000fe20000011443 */
[-C--:B------:R-:W-:Y:S01]  /*6720*/  IMAD R6, R3, R39.reuse, R6 ;  /* 0x0000002703067224 */ /* 0x080fe200078e0206 */
[----:B------:R-:W-:Y:S01]  /*6730*/  SHF.R.S32.HI R3, RZ, 0x18, R66 ;  /* 0x00000018ff037819 */ /* 0x000fe20000011442 */
[----:B------:R-:W-:Y:S01]  /*6740*/  IMAD R8, R38, R8, RZ ;  /* 0x0000000826087224 */ /* 0x000fe200078e02ff */
[C---:B------:R-:W-:Y:S01]  /*6750*/  PRMT R56, R45.reuse, 0x8880, RZ ;  /* 0x000088802d387816 */ /* 0x040fe200000000ff */
[----:B------:R-:W-:Y:S01]  /*6760*/  IMAD R7, R40, R39, R7 ;  /* 0x0000002728077224 */ /* 0x000fe200078e0207 */
[----:B------:R-:W-:Y:S01]  /*6770*/  MOV R40, R65 ;  /* 0x0000004100287202 */ /* 0x000fe20000000f00 */
[----:B------:R-:W-:Y:S01]  /*6780*/  IMAD R9, R38, R9, RZ ;  /* 0x0000000926097224 */ /* 0x000fe200078e02ff */
[----:B------:R-:W-:Y:S01]  /*6790*/  SHF.L.U32 R55, R45, 0x10, RZ ;  /* 0x000000102d377819 */ /* 0x000fe200000006ff */
[-C--:B------:R-:W-:Y:S01]  /*67a0*/  IMAD R8, R0, R39.reuse, R8 ;  /* 0x0000002700087224 */ /* 0x080fe200078e0208 */
[----:B------:R-:W-:Y:S01]  /*67b0*/  PRMT R53, R46, 0x8880, RZ ;  /* 0x000088802e357816 */ /* 0x000fe200000000ff */
[----:B------:R-:W-:Y:S01]  /*67c0*/  IMAD R10, R38, R10, RZ ;  /* 0x0000000a260a7224 */ /* 0x000fe200078e02ff */
[----:B------:R-:W-:Y:S01]  /*67d0*/  SHF.R.S32.HI R45, RZ, 0x18, R45 ;  /* 0x00000018ff2d7819 */ /* 0x000fe2000001142d */
[----:B------:R-:W-:Y:S01]  /*67e0*/  IMAD R9, R2, R39, R9 ;  /* 0x0000002702097224 */ /* 0x000fe200078e0209 */
[----:B------:R-:W-:Y:S01]  /*67f0*/  SHF.L.U32 R52, R46, 0x10, RZ ;  /* 0x000000102e347819 */ /* 0x000fe200000006ff */
[C---:B------:R-:W-:Y:S01]  /*6800*/  IMAD R0, R38.reuse, R20, RZ ;  /* 0x0000001426007224 */ /* 0x040fe200078e02ff */
[C---:B------:R-:W-:Y:S01]  /*6810*/  PRMT R50, R47.reuse, 0x8880, RZ ;  /* 0x000088802f327816 */ /* 0x040fe200000000ff */
[C---:B------:R-:W-:Y:S01]  /*6820*/  IMAD R11, R38.reuse, R11, RZ ;  /* 0x0000000b260b7224 */ /* 0x040fe200078e02ff */
[----:B------:R-:W-:Y:S01]  /*6830*/  SHF.R.S32.HI R46, RZ, 0x18, R46 ;  /* 0x00000018ff2e7819 */ /* 0x000fe2000001142e */
[C---:B------:R-:W-:Y:S01]  /*6840*/  IMAD R2, R38.reuse, R21, RZ ;  /* 0x0000001526027224 */ /* 0x040fe200078e02ff */
[----:B------:R-:W-:Y:S01]  /*6850*/  SHF.L.U32 R49, R47, 0x10, RZ ;  /* 0x000000102f317819 */ /* 0x000fe200000006ff */
[C---:B------:R-:W-:Y:S01]  /*6860*/  IMAD R20, R38.reuse, R24, RZ ;  /* 0x0000001826147224 */ /* 0x040fe200078e02ff */
[----:B------:R-:W-:Y:S01]  /*6870*/  SHF.R.S32.HI R47, RZ, 0x18, R47 ;  /* 0x00000018ff2f7819 */ /* 0x000fe2000001142f */
[----:B------:R-:W-:Y:S01]  /*6880*/  IMAD R21, R38, R25, RZ ;  /* 0x0000001926157224 */ /* 0x000fe200078e02ff */
[----:B------:R-:W-:Y:S01]  /*6890*/  SHF.L.U32 R57, R44, 0x8, RZ ;  /* 0x000000082c397819 */ /* 0x000fe200000006ff */
[----:B------:R-:W-:Y:S01]  /*68a0*/  IMAD R24, R38, R28, RZ ;  /* 0x0000001c26187224 */ /* 0x000fe200078e02ff */
[----:B------:R-:W-:Y:S01]  /*68b0*/  SHF.R.S32.HI R44, RZ, 0x18, R44 ;  /* 0x00000018ff2c7819 */ /* 0x000fe2000001142c */
[----:B------:R-:W-:Y:S01]  /*68c0*/  IMAD R10, R3, R39, R10 ;  /* 0x00000027030a7224 */ /* 0x000fe200078e020a */
[----:B------:R-:W-:Y:S01]  /*68d0*/  IADD3 R36, PT, PT, R36, 0x1, RZ ;  /* 0x0000000124247810 */ /* 0x000fe20007ffe0ff */
[C---:B------:R-:W-:Y:S02]  /*68e0*/  IMAD R12, R38.reuse, R12, RZ ;  /* 0x0000000c260c7224 */ /* 0x040fe400078e02ff */
[C---:B------:R-:W-:Y:S02]  /*68f0*/  IMAD R25, R38.reuse, R29, RZ ;  /* 0x0000001d26197224 */ /* 0x040fe400078e02ff */
[C---:B------:R-:W-:Y:S01]  /*6900*/  IMAD R28, R38.reuse, R32, RZ ;  /* 0x00000020261c7224 */ /* 0x040fe200078e02ff */
[----:B------:R-:W-:Y:S01]  /*6910*/  SHF.R.S32.HI R32, RZ, 0x18, R64 ;  /* 0x00000018ff207819 */ /* 0x000fe20000011440 */
[C---:B------:R-:W-:Y:S01]  /*6920*/  IMAD R29, R38.reuse, R33, RZ ;  /* 0x00000021261d7224 */ /* 0x040fe200078e02ff */
[----:B------:R-:W-:Y:S01]  /*6930*/  I2IP.S8.S32.SAT R33, R7, R6, RZ ;  /* 0x0000000607217239 */ /* 0x000fe200000014ff */
[----:B------:R-:W-:Y:S01]  /*6940*/  IMAD R11, R41, R39, R11 ;  /* 0x00000027290b7224 */ /* 0x000fe200078e020b */
[----:B------:R-:W-:Y:S01]  /*6950*/  MOV R7, R62 ;  /* 0x0000003e00077202 */ /* 0x000fe20000000f00 */
[C---:B------:R-:W-:Y:S01]  /*6960*/  IMAD R13, R38.reuse, R13, RZ ;  /* 0x0000000d260d7224 */ /* 0x040fe200078e02ff */
[----:B------:R-:W-:Y:S01]  /*6970*/  SHF.R.S32.HI R6, RZ, 0x18, R63 ;  /* 0x00000018ff067819 */ /* 0x000fe2000001143f */
[----:B------:R-:W-:Y:S01]  /*6980*/  IMAD R14, R38, R14, RZ ;  /* 0x0000000e260e7224 */ /* 0x000fe200078e02ff */
[----:B------:R-:W-:Y:S01]  /*6990*/  I2IP.S8.S32.SAT R41, R11, R10, RZ ;  /* 0x0000000a0b297239 */ /* 0x000fe200000014ff */
[----:B------:R-:W-:Y:S01]  /*69a0*/  IMAD R12, R40, R39, R12 ;  /* 0x00000027280c7224 */ /* 0x000fe200078e020c */
[----:B------:R-:W-:Y:S01]  /*69b0*/  I2IP.S8.S32.SAT R40, R5, R4, R33 ;  /* 0x0000000405287239 */ /* 0x000fe20000001421 */
[----:B------:R-:W-:Y:S01]  /*69c0*/  IMAD R15, R38, R15, RZ ;  /* 0x0000000f260f7224 */ /* 0x000fe200078e02ff */
[----:B------:R-:W-:Y:S01]  /*69d0*/  I2IP.S8.S32.SAT R41, R9, R8, R41 ;  /* 0x0000000809297239 */ /* 0x000fe20000001429 */
[-C--:B------:R-:W-:Y:S01]  /*69e0*/  IMAD R13, R32, R39.reuse, R13 ;  /* 0x00000027200d7224 */ /* 0x080fe200078e020d */
[----:B------:R-:W-:Y:S01]  /*69f0*/  SHF.R.S32.HI R10, RZ, 0x18, R61 ;  /* 0x00000018ff0a7819 */ /* 0x000fe2000001143d */
[----:B------:R-:W-:Y:S01]  /*6a00*/  IMAD R16, R38, R16, RZ ;  /* 0x0000001026107224 */ /* 0x000fe200078e02ff */
[----:B------:R-:W-:Y:S01]  /*6a10*/  SHF.R.S32.HI R5, RZ, 0x18, R58 ;  /* 0x00000018ff057819 */ /* 0x000fe2000001143a */
[----:B------:R-:W-:Y:S01]  /*6a20*/  IMAD R14, R6, R39, R14 ;  /* 0x00000027060e7224 */ /* 0x000fe200078e020e */
[----:B------:R-:W-:Y:S01]  /*6a30*/  SHF.R.S32.HI R11, RZ, 0x18, R60 ;  /* 0x00000018ff0b7819 */ /* 0x000fe2000001143c */
[----:B------:R-:W-:Y:S01]  /*6a40*/  IMAD R17, R38, R17, RZ ;  /* 0x0000001126117224 */ /* 0x000fe200078e02ff */
[----:B------:R-:W-:Y:S01]  /*6a50*/  SHF.R.S32.HI R6, RZ, 0x18, R57 ;  /* 0x00000018ff067819 */ /* 0x000fe20000011439 */
[-C--:B------:R-:W-:Y:S02]  /*6a60*/  IMAD R15, R42, R39.reuse, R15 ;  /* 0x000000272a0f7224 */ /* 0x080fe400078e020f */
[C---:B------:R-:W-:Y:S02]  /*6a70*/  IMAD R18, R38.reuse, R18, RZ ;  /* 0x0000001226127224 */ /* 0x040fe400078e02ff */
[----:B------:R-:W-:Y:S01]  /*6a80*/  IMAD R16, R7, R39, R16 ;  /* 0x0000002707107224 */ /* 0x000fe200078e0210 */
[----:B------:R-:W-:Y:S01]  /*6a90*/  I2IP.S8.S32.SAT R14, R15, R14, RZ ;  /* 0x0000000e0f0e7239 */ /* 0x000fe200000014ff */
[----:B------:R-:W-:Y:S01]  /*6aa0*/  IMAD R19, R38, R19, RZ ;  /* 0x0000001326137224 */ /* 0x000fe200078e02ff */
[----:B------:R-:W-:Y:S01]  /*6ab0*/  SHF.R.S32.HI R7, RZ, 0x18, R48 ;  /* 0x00000018ff077819 */ /* 0x000fe20000011430 */
[-C--:B------:R-:W-:Y:S01]  /*6ac0*/  IMAD R17, R10, R39.reuse, R17 ;  /* 0x000000270a117224 */ /* 0x080fe200078e0211 */
[----:B------:R-:W-:Y:S01]  /*6ad0*/  I2IP.S8.S32.SAT R42, R13, R12, R14 ;  /* 0x0000000c0d2a7239 */ /* 0x000fe2000000140e */
[-C--:B------:R-:W-:Y:S02]  /*6ae0*/  IMAD R18, R11, R39.reuse, R18 ;  /* 0x000000270b127224 */ /* 0x080fe400078e0212 */
[----:B------:R-:W-:Y:S02]  /*6af0*/  IMAD.MOV.U32 R4, RZ, RZ, R59 ;  /* 0x000000ffff047224 */ /* 0x000fe400078e003b */
[-C--:B------:R-:W-:Y:S02]  /*6b00*/  IMAD R19, R43, R39.reuse, R19 ;  /* 0x000000272b137224 */ /* 0x080fe400078e0213 */
[----:B------:R-:W-:Y:S02]  /*6b10*/  IMAD R3, R38, R22, RZ ;  /* 0x0000001626037224 */ /* 0x000fe400078e02ff */
[----:B------:R-:W-:Y:S01]  /*6b20*/  IMAD R0, R4, R39, R0 ;  /* 0x0000002704007224 */ /* 0x000fe200078e0200 */
[----:B------:R-:W-:Y:S01]  /*6b30*/  I2IP.S8.S32.SAT R18, R19, R18, RZ ;  /* 0x0000001213127239 */ /* 0x000fe200000014ff */
[----:B------:R-:W-:Y:S01]  /*6b40*/  IMAD R23, R38, R23, RZ ;  /* 0x0000001726177224 */ /* 0x000fe200078e02ff */
[----:B------:R-:W-:Y:S01]  /*6b50*/  MOV R4, R56 ;  /* 0x0000003800047202 */ /* 0x000fe20000000f00 */
[-C--:B------:R-:W-:Y:S01]  /*6b60*/  IMAD R2, R5, R39.reuse, R2 ;  /* 0x0000002705027224 */ /* 0x080fe200078e0202 */
[----:B------:R-:W-:Y:S01]  /*6b70*/  I2IP.S8.S32.SAT R43, R17, R16, R18 ;  /* 0x00000010112b7239 */ /* 0x000fe20000001412 */
[-C--:B------:R-:W-:Y:S01]  /*6b80*/  IMAD R3, R6, R39.reuse, R3 ;  /* 0x0000002706037224 */ /* 0x080fe200078e0203 */
[----:B------:R-:W-:Y:S01]  /*6b90*/  SHF.R.S32.HI R5, RZ, 0x18, R55 ;  /* 0x00000018ff057819 */ /* 0x000fe20000011437 */
[-C--:B------:R-:W-:Y:S01]  /*6ba0*/  IMAD R23, R44, R39.reuse, R23 ;  /* 0x000000272c177224 */ /* 0x080fe200078e0217 */
[----:B------:R-:W-:Y:S01]  /*6bb0*/  SHF.R.S32.HI R6, RZ, 0x18, R54 ;  /* 0x00000018ff067819 */ /* 0x000fe20000011436 */
[----:B------:R-:W-:Y:S01]  /*6bc0*/  IMAD R22, R38, R26, RZ ;  /* 0x0000001a26167224 */ /* 0x000fe200078e02ff */
[----:B------:R1:W-:Y:S01]  /*6bd0*/  STS.128 [R79+UR44+0x1200], R40 ;  /* 0x001200284f007988 */ /* 0x0003e20008000c2c */
[----:B------:R-:W-:Y:S01]  /*6be0*/  IMAD R20, R4, R39, R20 ;  /* 0x0000002704147224 */ /* 0x000fe200078e0214 */
[----:B------:R-:W-:Y:S01]  /*6bf0*/  I2IP.S8.S32.SAT R3, R23, R3, RZ ;  /* 0x0000000317037239 */ /* 0x000fe200000014ff */
[----:B------:R-:W-:Y:S01]  /*6c00*/  IMAD R27, R38, R27, RZ ;  /* 0x0000001b261b7224 */ /* 0x000fe200078e02ff */
[----:B------:R-:W-:Y:S01]  /*6c10*/  MOV R4, R53 ;  /* 0x0000003500047202 */ /* 0x000fe20000000f00 */
[-C--:B------:R-:W-:Y:S01]  /*6c20*/  IMAD R21, R5, R39.reuse, R21 ;  /* 0x0000002705157224 */ /* 0x080fe200078e0215 */
[----:B------:R-:W-:Y:S01]  /*6c30*/  SHF.R.S32.HI R5, RZ, 0x18, R52 ;  /* 0x00000018ff057819 */ /* 0x000fe20000011434 */
[-C--:B------:R-:W-:Y:S01]  /*6c40*/  IMAD R22, R6, R39.reuse, R22 ;  /* 0x0000002706167224 */ /* 0x080fe200078e0216 */
[----:B------:R-:W-:Y:S01]  /*6c50*/  SHF.R.S32.HI R6, RZ, 0x18, R49 ;  /* 0x00000018ff067819 */ /* 0x000fe20000011431 */
[-C--:B------:R-:W-:Y:S02]  /*6c60*/  IMAD R27, R45, R39.reuse, R27 ;  /* 0x000000272d1b7224 */ /* 0x080fe400078e021b */
[-C--:B------:R-:W-:Y:S01]  /*6c70*/  IMAD R24, R4, R39.reuse, R24 ;  /* 0x0000002704187224 */ /* 0x080fe200078e0218 */
[----:B------:R-:W-:Y:S01]  /*6c80*/  SHF.R.S32.HI R4, RZ, 0x18, R51 ;  /* 0x00000018ff047819 */ /* 0x000fe20000011433 */
[C---:B------:R-:W-:Y:S02]  /*6c90*/  IMAD R26, R38.reuse, R30, RZ ;  /* 0x0000001e261a7224 */ /* 0x040fe400078e02ff */
[----:B------:R-:W-:Y:S01]  /*6ca0*/  IMAD R25, R5, R39, R25 ;  /* 0x0000002705197224 */ /* 0x000fe200078e0219 */
[----:B------:R-:W-:Y:S01]  /*6cb0*/  MOV R5, R50 ;  /* 0x0000003200057202 */ /* 0x000fe20000000f00 */
[----:B------:R-:W-:Y:S02]  /*6cc0*/  IMAD R31, R38, R31, RZ ;  /* 0x0000001f261f7224 */ /* 0x000fe400078e02ff */
[-C--:B------:R-:W-:Y:S01]  /*6cd0*/  IMAD R26, R4, R39.reuse, R26 ;  /* 0x00000027041a7224 */ /* 0x080fe200078e021a */
[----:B------:R-:W-:Y:S01]  /*6ce0*/  I2IP.S8.S32.SAT R4, R2, R0, R3 ;  /* 0x0000000002047239 */ /* 0x000fe20000001403 */
[-C--:B------:R-:W-:Y:S02]  /*6cf0*/  IMAD R31, R46, R39.reuse, R31 ;  /* 0x000000272e1f7224 */ /* 0x080fe400078e021f */
[-C--:B------:R-:W-:Y:S01]  /*6d00*/  IMAD R28, R5, R39.reuse, R28 ;  /* 0x00000027051c7224 */ /* 0x080fe200078e021c */
[----:B------:R-:W-:Y:S01]  /*6d10*/  I2IP.S8.S32.SAT R5, R27, R22, RZ ;  /* 0x000000161b057239 */ /* 0x000fe200000014ff */
[----:B------:R-:W-:Y:S02]  /*6d20*/  IMAD R30, R38, R34, RZ ;  /* 0x00000022261e7224 */ /* 0x000fe400078e02ff */
[----:B------:R-:W-:Y:S01]  /*6d30*/  IMAD R29, R6, R39, R29 ;  /* 0x00000027061d7224 */ /* 0x000fe200078e021d */
[----:B------:R-:W-:Y:S01]  /*6d40*/  I2IP.S8.S32.SAT R6, R31, R26, RZ ;  /* 0x0000001a1f067239 */ /* 0x000fe200000014ff */
[----:B------:R-:W-:Y:S01]  /*6d50*/  IMAD R35, R38, R35, RZ ;  /* 0x0000002326237224 */ /* 0x000fe200078e02ff */
[----:B------:R-:W-:Y:S01]  /*6d60*/  I2IP.S8.S32.SAT R5, R21, R20, R5 ;  /* 0x0000001415057239 */ /* 0x000fe20000001405 */
[-C--:B------:R-:W-:Y:S01]  /*6d70*/  IMAD R30, R7, R39.reuse, R30 ;  /* 0x00000027071e7224 */ /* 0x080fe200078e021e */
[----:B------:R-:W-:Y:S01]  /*6d80*/  I2IP.S8.S32.SAT R6, R25, R24, R6 ;  /* 0x0000001819067239 */ /* 0x000fe20000001406 */
[----:B------:R-:W-:Y:S05]  /*6d90*/  IMAD R35, R47, R39, R35 ;  /* 0x000000272f237224 */ /* 0x000fea00078e0223 */
[----:B------:R-:W-:Y:S04]  /*6da0*/  I2IP.S8.S32.SAT R7, R35, R30, RZ ;  /* 0x0000001e23077239 */ /* 0x000fe800000014ff */
[----:B------:R-:W-:Y:S05]  /*6db0*/  I2IP.S8.S32.SAT R7, R29, R28, R7 ;  /* 0x0000001c1d077239 */ /* 0x000fea0000001407 */
[----:B------:R1:W-:Y:S01]  /*6dc0*/  STS.128 [R78+0x1010], R4 ;  /* 0x001010044e007388 */ /* 0x0003e20000000c00 */
[----:B------:R-:W-:Y:S01]  /*6dd0*/  @!PT LDS RZ, [RZ] ;  /* 0x00000000fffff984 */ /* 0x000fe20000000800 */
[----:B------:R-:W-:Y:S01]  /*6de0*/  @!PT LDS RZ, [RZ] ;  /* 0x00000000fffff984 */ /* 0x000fe20000000800 */
[----:B------:R-:W-:Y:S01]  /*6df0*/  @!PT LDS RZ, [RZ] ;  /* 0x00000000fffff984 */ /* 0x000fe20000000800 */
[----:B------:R-:W-:Y:S01]  /*6e00*/  @!PT LDS RZ, [RZ] ;  /* 0x00000000fffff984 */ /* 0x000fe20000000800 */
[----:B------:R3:W-:Y:S07]  /*6e10*/  MEMBAR.ALL.CTA ;  /* 0x0000000000007992 */ /* 0x0007ee0000008000 */
[----:B---3--:R-:W3:Y:S02]  /*6e20*/  FENCE.VIEW.ASYNC.S ;  /* 0x00000000000073c6 */ /* 0x008ee40000000000 */
[----:B---3--:R-:W-:Y:S06]  /*6e30*/  BAR.SYNC.DEFER_BLOCKING 0x1, 0x80 ;  /* 0x0042000000007b1d */ /* 0x008fec0000010000 */
[----:B------:R-:W-:Y:S05]  /*6e40*/  @P0 BRA `(.L_x_110) ;  /* 0x0000000000300947 */ /* 0x000fea0003800000 */
[----:B------:R-:W-:Y:S02]  /*6e50*/  UIADD3 UR4, UPT, UPT, UR44, 0x1200, URZ ;  /* 0x000012002c047890 */ /* 0x000fe4000fffe0ff */
[----:B------:R-:W-:Y:S02]  /*6e60*/  USHF.L.U32 UR9, UR45, 0x6, URZ ;  /* 0x000000062d097899 */ /* 0x000fe400080006ff */
[----:B------:R-:W-:Y:S02]  /*6e70*/  USHF.L.U32 UR10, UR46, 0x6, URZ ;  /* 0x000000062e0a7899 */ /* 0x000fe400080006ff */
[----:B------:R-:W-:Y:S01]  /*6e80*/  MOV R86, UR4 ;  /* 0x0000000400567c02 */ /* 0x000fe20008000f00 */
[----:B------:R-:W-:Y:S01]  /*6e90*/  UIADD3 UR4, UP0, UPT, UR62, 0x680, URZ ;  /* 0x000006803e047890 */ /* 0x000fe2000ff1e0ff */
[----:B------:R-:W-:Y:S02]  /*6ea0*/  UMOV UR11, UR36 ;  /* 0x00000024000b7c82 */ /* 0x000fe40008000000 */
[----:B------:R-:W-:Y:S01]  /*6eb0*/  R2UR UR8, R86 ;  /* 0x00000000560872ca */ /* 0x000fe200000e0000 */
[----:B------:R-:W-:Y:S11]  /*6ec0*/  UIADD3.X UR5, UPT, UPT, URZ, UR63, URZ, UP0, !UPT ;  /* 0x0000003fff057290 */ /* 0x000ff600087fe4ff */
[----:B------:R-:W-:Y:S01]  /*6ed0*/  @!UPT UIADD3 URZ, UPT, UPT, URZ, URZ, URZ ;  /* 0x000000fffffff290 */ /* 0x000fe2000fffe0ff */
[----:B------:R3:W-:Y:S01]  /*6ee0*/  UTMASTG.3D [UR8], [UR4] ;  /* 0x00000008040073b5 */ /* 0x0007e20008010000 */
[----:B------:R0:W-:Y:S01]  /*6ef0*/  UTMACMDFLUSH ;  /* 0x00000000000079b7 */ /* 0x0001e20000000000 */
[----:B---3--:R-:W-:Y:S04]  /*6f00*/  DEPBAR.LE SB0, 0x0 ;  /* 0x000080000000791a */ /* 0x008fe80000000000 */
.L_x_110:
[----:B------:R-:W-:Y:S05]  /*6f10*/  BSYNC.RECONVERGENT B0 ;  /* 0x0000000000007941 */ /* 0x000fea0003800200 */
.L_x_109:
[----:B------:R-:W-:Y:S01]  /*6f20*/  BAR.SYNC.DEFER_BLOCKING 0x1, 0x80 ;  /* 0x0042000000007b1d */ /* 0x000fe20000010000 */
[----:B------:R-:W-:Y:S01]  /*6f30*/  ISETP.NE.AND P0, PT, R82, 0x2, PT ;  /* 0x000000025200780c */ /* 0x000fe20003f05270 */
[----:B------:R-:W-:Y:S01]  /*6f40*/  UISETP.NE.AND UP0, UPT, UR47, URZ, UPT ;  /* 0x000000ff2f00728c */ /* 0x000fe2000bf05270 */
[----:B------:R-:W-:Y:S01]  /*6f50*/  ISETP.NE.AND P1, PT, R36, 0x4, PT ;  /* 0x000000042400780c */ /* 0x000fe20003f25270 */
[----:B------:R-:W-:Y:S01]  /*6f60*/  UIADD3 UR45, UPT, UPT, UR37, UR60, URZ ;  /* 0x0000003c252d7290 */ /* 0x000fe2000fffe0ff */
[----:B------:R-:W-:Y:S01]  /*6f70*/  SEL R2, RZ, 0x1, P0 ;  /* 0x00000001ff027807 */ /* 0x000fe20000000000 */
[----:B------:R-:W-:Y:S01]  /*6f80*/  UIADD3 UR46, UPT, UPT, UR38, UR57, URZ ;  /* 0x00000039262e7290 */ /* 0x000fe2000fffe0ff */
[----:B------:R-:W-:Y:S02]  /*6f90*/  SEL R0, RZ, 0x1, P1 ;  /* 0x00000001ff007807 */ /* 0x000fe40000800000 */
[----:B------:R-:W-:Y:S02]  /*6fa0*/  LOP3.LUT R84, R84, R2, RZ, 0x3c, !PT ;  /* 0x0000000254547212 */ /* 0x000fe400078e3cff */
[----:B------:R-:W-:Y:S02]  /*6fb0*/  LOP3.LUT R85, R85, R0, RZ, 0x3c, !PT ;  /* 0x0000000055557212 */ /* 0x000fe400078e3cff */
[----:B------:R-:W-:Y:S02]  /*6fc0*/  SEL R82, R82, RZ, P0 ;  /* 0x000000ff52527207 */ /* 0x000fe40000000000 */
[----:B------:R-:W-:Y:S01]  /*6fd0*/  SEL R36, R36, RZ, P1 ;  /* 0x000000ff24247207 */ /* 0x000fe20000800000 */
[----:B------:R-:W-:Y:S01]  /*6fe0*/  UMOV UR36, UR51 ;  /* 0x0000003300247c82 */ /* 0x000fe20008000000 */
[----:B------:R-:W-:Y:S05]  /*6ff0*/  BRA.U UP0, `(.L_x_111) ;  /* 0xffffffe500107547 */ /* 0x000fea000b83ffff */
[----:B------:R-:W-:Y:S05]  /*7000*/  EXIT ;  /* 0x000000000000794d */ /* 0x000fea0003800000 */
.L_x_25:
[----:B--2---:R2:W3:Y:S02]  /*7010*/  SYNCS.PHASECHK.TRANS64.TRYWAIT P0, [R0+URZ+0x160], R2 ;  /* 0x00016002000075a7 */ /* 0x0044e400080011ff */
[----:B---3--:R-:W-:Y:S05]  /*7020*/  @!P0 NANOSLEEP.SYNCS 0x989680 ;  /* 0x009896800000895d */ /* 0x008fea0003900000 */
[----:B------:R-:W3:Y:S02]  /*7030*/  @!P0 SYNCS.PHASECHK.TRANS64 P0, [R0+URZ+0x160], R2 ;  /* 0x00016002000085a7 */ /* 0x000ee400080010ff */
[----:B---3--:R-:W-:Y:S05]  /*7040*/  @!P0 BRA `(.L_x_25) ;  /* 0xfffffffc00f08947 */ /* 0x008fea000383ffff */
[----:B------:R-:W-:Y:S05]  /*7050*/  BRA `(.L_x_112) ;  /* 0xffffffa800947947 */ /* 0x000fea000383ffff */
.L_x_28:
[----:B-1----:R-:W-:-:S07]  /*7060*/  MOV R0, UR33 ;  /* 0x0000002100007c02 */ /* 0x002fce0008000f00 */
.L_x_113:
[----:B-1----:R1:W2:Y:S02]  /*7070*/  SYNCS.PHASECHK.TRANS64.TRYWAIT P0, [R0+URZ+0x68], R3 ;  /* 0x00006803000075a7 */ /* 0x0022a400080011ff */
[----:B--2---:R-:W-:Y:S05]  /*7080*/  @!P0 NANOSLEEP.SYNCS 0x989680 ;  /* 0x009896800000895d */ /* 0x004fea0003900000 */
[----:B------:R-:W2:Y:S02]  /*7090*/  @!P0 SYNCS.PHASECHK.TRANS64 P0, [R0+URZ+0x68], R3 ;  /* 0x00006803000085a7 */ /* 0x000ea400080010ff */
[----:B--2---:R-:W-:Y:S05]  /*70a0*/  @!P0 BRA `(.L_x_113) ;  /* 0xfffffffc00f08947 */ /* 0x004fea000383ffff */
[----:B------:R-:W-:Y:S05]  /*70b0*/  BRA `(.L_x_27) ;  /* 0xffffffa800e07947 */ /* 0x000fea000383ffff */
.L_x_35:
[----:B-1----:R-:W-:-:S07]  /*70c0*/  MOV R0, UR17 ;  /* 0x0000001100007c02 */ /* 0x002fce0008000f00 */
.L_x_114:
[----:B-1----:R1:W2:Y:S02]  /*70d0*/  SYNCS.PHASECHK.TRANS64.TRYWAIT P0, [R0+URZ+0x68], R3 ;  /* 0x00006803000075a7 */ /* 0x0022a400080011ff */
[----:B--2---:R-:W-:Y:S05]  /*70e0*/  @!P0 NANOSLEEP.SYNCS 0x989680 ;  /* 0x009896800000895d */ /* 0x004fea0003900000 */
[----:B------:R-:W2:Y:S02]  /*70f0*/  @!P0 SYNCS.PHASECHK.TRANS64 P0, [R0+URZ+0x68], R3 ;  /* 0x00006803000085a7 */ /* 0x000ea400080010ff */
[----:B--2---:R-:W-:Y:S05]  /*7100*/  @!P0 BRA `(.L_x_114) ;  /* 0xfffffffc00f08947 */ /* 0x004fea000383ffff */
[----:B------:R-:W-:Y:S05]  /*7110*/  BRA `(.L_x_34) ;  /* 0xffffffac00a47947 */ /* 0x000fea000383ffff */
.L_x_40:
[----:B-1----:R1:W2:Y:S02]  /*7120*/  SYNCS.PHASECHK.TRANS64.TRYWAIT P0, [R3+URZ+0xf0], R0 ;  /* 0x0000f000030075a7 */ /* 0x0022a400080011ff */
[----:B--2---:R-:W-:Y:S05]  /*7130*/  @!P0 NANOSLEEP.SYNCS 0x989680 ;  /* 0x009896800000895d */ /* 0x004fea0003900000 */
[----:B------:R-:W2:Y:S02]  /*7140*/  @!P0 SYNCS.PHASECHK.TRANS64 P0, [R3+URZ+0xf0], R0 ;  /* 0x0000f000030085a7 */ /* 0x000ea400080010ff */
[----:B--2---:R-:W-:Y:S05]  /*7150*/  @!P0 BRA `(.L_x_40) ;  /* 0xfffffffc00f08947 */ /* 0x004fea000383ffff */
[----:B------:R-:W-:Y:S05]  /*7160*/  BRA `(.L_x_115) ;  /* 0xffffffb000507947 */ /* 0x000fea000383ffff */
.L_x_44:
[----:B------:R-:W-:-:S07]  /*7170*/  MOV R0, UR4 ;  /* 0x0000000400007c02 */ /* 0x000fce0008000f00 */
.L_x_116:
[----:B-1----:R1:W2:Y:S02]  /*7180*/  SYNCS.PHASECHK.TRANS64.TRYWAIT P0, [R0+URZ], R2 ;  /* 0x00000002000075a7 */ /* 0x0022a400080011ff */
[----:B--2---:R-:W-:Y:S05]  /*7190*/  @!P0 NANOSLEEP.SYNCS 0x989680 ;  /* 0x009896800000895d */ /* 0x004fea0003900000 */
[----:B------:R-:W2:Y:S02]  /*71a0*/  @!P0 SYNCS.PHASECHK.TRANS64 P0, [R0+URZ], R2 ;  /* 0x00000002000085a7 */ /* 0x000ea400080010ff */
[----:B--2---:R-:W-:Y:S05]  /*71b0*/  @!P0 BRA `(.L_x_116) ;  /* 0xfffffffc00f08947 */ /* 0x004fea000383ffff */
[----:B------:R-:W-:Y:S05]  /*71c0*/  BRA `(.L_x_117) ;  /* 0xffffffb400f47947 */ /* 0x000fea000383ffff */
.L_x_45:
[----:B------:R-:W-:-:S07]  /*71d0*/  MOV R0, UR5 ;  /* 0x0000000500007c02 */ /* 0x000fce0008000f00 */
.L_x_118:
[----:B-1----:R1:W2:Y:S02]  /*71e0*/  SYNCS.PHASECHK.TRANS64.TRYWAIT P0, [R0+URZ], R3 ;  /* 0x00000003000075a7 */ /* 0x0022a400080011ff */
[----:B--2---:R-:W-:Y:S05]  /*71f0*/  @!P0 NANOSLEEP.SYNCS 0x989680 ;  /* 0x009896800000895d */ /* 0x004fea0003900000 */
[----:B------:R-:W2:Y:S02]  /*7200*/  @!P0 SYNCS.PHASECHK.TRANS64 P0, [R0+URZ], R3 ;  /* 0x00000003000085a7 */ /* 0x000ea400080010ff */
[----:B--2---:R-:W-:Y:S05]  /*7210*/  @!P0 BRA `(.L_x_118) ;  /* 0xfffffffc00f08947 */ /* 0x004fea000383ffff */
[----:B------:R-:W-:Y:S05]  /*7220*/  BRA `(.L_x_119) ;  /* 0xffffffb800007947 */ /* 0x000fea000383ffff */
.L_x_46:
[----:B------:R-:W-:-:S07]  /*7230*/  MOV R0, UR5 ;  /* 0x0000000500007c02 */ /* 0x000fce0008000f00 */
.L_x_120:
[----:B-1----:R1:W2:Y:S02]  /*7240*/  SYNCS.PHASECHK.TRANS64.TRYWAIT P0, [R0+URZ], R3 ;  /* 0x00000003000075a7 */ /* 0x0022a400080011ff */
[----:B--2---:R-:W-:Y:S05]  /*7250*/  @!P0 NANOSLEEP.SYNCS 0x989680 ;  /* 0x009896800000895d */ /* 0x004fea0003900000 */
[----:B------:R-:W2:Y:S02]  /*7260*/  @!P0 SYNCS.PHASECHK.TRANS64 P0, [R0+URZ], R3 ;  /* 0x00000003000085a7 */ /* 0x000ea400080010ff */
[----:B--2---:R-:W-:Y:S05]  /*7270*/  @!P0 BRA `(.L_x_120) ;  /* 0xfffffffc00f08947 */ /* 0x004fea000383ffff */
[----:B------:R-:W-:Y:S05]  /*7280*/  BRA `(.L_x_121) ;  /* 0xffffffb8000c7947 */ /* 0x000fea000383ffff */
.L_x_47:
[----:B------:R-:W-:-:S07]  /*7290*/  MOV R0, UR5 ;  /* 0x0000000500007c02 */ /* 0x000fce0008000f00 */
.L_x_122:
[----:B-1----:R1:W2:Y:S02]  /*72a0*/  SYNCS.PHASECHK.TRANS64.TRYWAIT P0, [R0+URZ], R3 ;  /* 0x00000003000075a7 */ /* 0x0022a400080011ff */
[----:B--2---:R-:W-:Y:S05]  /*72b0*/  @!P0 NANOSLEEP.SYNCS 0x989680 ;  /* 0x009896800000895d */ /* 0x004fea0003900000 */
[----:B------:R-:W2:Y:S02]  /*72c0*/  @!P0 SYNCS.PHASECHK.TRANS64 P0, [R0+URZ], R3 ;  /* 0x00000003000085a7 */ /* 0x000ea400080010ff */
[----:B--2---:R-:W-:Y:S05]  /*72d0*/  @!P0 BRA `(.L_x_122) ;  /* 0xfffffffc00f08947 */ /* 0x004fea000383ffff */
[----:B------:R-:W-:Y:S05]  /*72e0*/  BRA `(.L_x_123) ;  /* 0xffffffb800187947 */ /* 0x000fea000383ffff */
.L_x_48:
[----:B------:R-:W-:-:S07]  /*72f0*/  MOV R0, UR5 ;  /* 0x0000000500007c02 */ /* 0x000fce0008000f00 */
.L_x_124:
[----:B-1----:R1:W2:Y:S02]  /*7300*/  SYNCS.PHASECHK.TRANS64.TRYWAIT P0, [R0+URZ], R3 ;  /* 0x00000003000075a7 */ /* 0x0022a400080011ff */
[----:B--2---:R-:W-:Y:S05]  /*7310*/  @!P0 NANOSLEEP.SYNCS 0x989680 ;  /* 0x009896800000895d */ /* 0x004fea0003900000 */
[----:B------:R-:W2:Y:S02]  /*7320*/  @!P0 SYNCS.PHASECHK.TRANS64 P0, [R0+URZ], R3 ;  /* 0x00000003000085a7 */ /* 0x000ea400080010ff */
[----:B--2---:R-:W-:Y:S05]  /*7330*/  @!P0 BRA `(.L_x_124) ;  /* 0xfffffffc00f08947 */ /* 0x004fea000383ffff */
[----:B------:R-:W-:Y:S05]  /*7340*/  BRA `(.L_x_125) ;  /* 0xffffffb800247947 */ /* 0x000fea000383ffff */
.L_x_49:
[----:B------:R-:W-:-:S07]  /*7350*/  MOV R0, UR5 ;  /* 0x0000000500007c02 */ /* 0x000fce0008000f00 */
.L_x_126:
[----:B-1----:R1:W2:Y:S02]  /*7360*/  SYNCS.PHASECHK.TRANS64.TRYWAIT P0, [R0+URZ], R3 ;  /* 0x00000003000075a7 */ /* 0x0022a400080011ff */
[----:B--2---:R-:W-:Y:S05]  /*7370*/  @!P0 NANOSLEEP.SYNCS 0x989680 ;  /* 0x009896800000895d */ /* 0x004fea0003900000 */
[----:B------:R-:W2:Y:S02]  /*7380*/  @!P0 SYNCS.PHASECHK.TRANS64 P0, [R0+URZ], R3 ;  /* 0x00000003000085a7 */ /* 0x000ea400080010ff */
[----:B--2---:R-:W-:Y:S05]  /*7390*/  @!P0 BRA `(.L_x_126) ;  /* 0xfffffffc00f08947 */ /* 0x004fea000383ffff */
[----:B------:R-:W-:Y:S05]  /*73a0*/  BRA `(.L_x_127) ;  /* 0xffffffb800307947 */ /* 0x000fea000383ffff */
.L_x_50:
[----:B------:R-:W-:-:S07]  /*73b0*/  MOV R0, UR5 ;  /* 0x0000000500007c02 */ /* 0x000fce0008000f00 */
.L_x_128:
[----:B-1----:R1:W2:Y:S02]  /*73c0*/  SYNCS.PHASECHK.TRANS64.TRYWAIT P0, [R0+URZ], R3 ;  /* 0x00000003000075a7 */ /* 0x0022a400080011ff */
[----:B--2---:R-:W-:Y:S05]  /*73d0*/  @!P0 NANOSLEEP.SYNCS 0x989680 ;  /* 0x009896800000895d */ /* 0x004fea0003900000 */
[----:B------:R-:W2:Y:S02]  /*73e0*/  @!P0 SYNCS.PHASECHK.TRANS64 P0, [R0+URZ], R3 ;  /* 0x00000003000085a7 */ /* 0x000ea400080010ff */
[----:B--2---:R-:W-:Y:S05]  /*73f0*/  @!P0 BRA `(.L_x_128) ;  /* 0xfffffffc00f08947 */ /* 0x004fea000383ffff */
[----:B------:R-:W-:Y:S05]  /*7400*/  BRA `(.L_x_129) ;  /* 0xffffffb8003c7947 */ /* 0x000fea000383ffff */
.L_x_51:
[----:B------:R-:W-:-:S07]  /*7410*/  MOV R0, UR5 ;  /* 0x0000000500007c02 */ /* 0x000fce0008000f00 */
.L_x_130:
[----:B-1----:R1:W2:Y:S02]  /*7420*/  SYNCS.PHASECHK.TRANS64.TRYWAIT P0, [R0+URZ], R3 ;  /* 0x00000003000075a7 */ /* 0x0022a400080011ff */
[----:B--2---:R-:W-:Y:S05]  /*7430*/  @!P0 NANOSLEEP.SYNCS 0x989680 ;  /* 0x009896800000895d */ /* 0x004fea0003900000 */
[----:B------:R-:W2:Y:S02]  /*7440*/  @!P0 SYNCS.PHASECHK.TRANS64 P0, [R0+URZ], R3 ;  /* 0x00000003000085a7 */ /* 0x000ea400080010ff */
[----:B--2---:R-:W-:Y:S05]  /*7450*/  @!P0 BRA `(.L_x_130) ;  /* 0xfffffffc00f08947 */ /* 0x004fea000383ffff */
[----:B------:R-:W-:Y:S05]  /*7460*/  BRA `(.L_x_131) ;  /* 0xffffffb800487947 */ /* 0x000fea000383ffff */
.L_x_52:
[----:B------:R-:W-:-:S07]  /*7470*/  MOV R0, UR5 ;  /* 0x0000000500007c02 */ /* 0x000fce0008000f00 */
.L_x_132:
[----:B-1----:R1:W2:Y:S02]  /*7480*/  SYNCS.PHASECHK.TRANS64.TRYWAIT P0, [R0+URZ], R3 ;  /* 0x00000003000075a7 */ /* 0x0022a400080011ff */
[----:B--2---:R-:W-:Y:S05]  /*7490*/  @!P0 NANOSLEEP.SYNCS 0x989680 ;  /* 0x009896800000895d */ /* 0x004fea0003900000 */
[----:B------:R-:W2:Y:S02]  /*74a0*/  @!P0 SYNCS.PHASECHK.TRANS64 P0, [R0+URZ], R3 ;  /* 0x00000003000085a7 */ /* 0x000ea400080010ff */
[----:B--2---:R-:W-:Y:S05]  /*74b0*/  @!P0 BRA `(.L_x_132) ;  /* 0xfffffffc00f08947 */ /* 0x004fea000383ffff */
[----:B------:R-:W-:Y:S05]  /*74c0*/  BRA `(.L_x_133) ;  /* 0xffffffb800547947 */ /* 0x000fea000383ffff */
.L_x_53:
[----:B------:R-:W-:-:S07]  /*74d0*/  MOV R0, UR5 ;  /* 0x0000000500007c02 */ /* 0x000fce0008000f00 */
.L_x_134:
[----:B-1----:R1:W2:Y:S02]  /*74e0*/  SYNCS.PHASECHK.TRANS64.TRYWAIT P0, [R0+URZ], R3 ;  /* 0x00000003000075a7 */ /* 0x0022a400080011ff */
[----:B--2---:R-:W-:Y:S05]  /*74f0*/  @!P0 NANOSLEEP.SYNCS 0x989680 ;  /* 0x009896800000895d */ /* 0x004fea0003900000 */
[----:B------:R-:W2:Y:S02]  /*7500*/  @!P0 SYNCS.PHASECHK.TRANS64 P0, [R0+URZ], R3 ;  /* 0x00000003000085a7 */ /* 0x000ea400080010ff */
[----:B--2---:R-:W-:Y:S05]  /*7510*/  @!P0 BRA `(.L_x_134) ;  /* 0xfffffffc00f08947 */ /* 0x004fea000383ffff */
[----:B------:R-:W-:Y:S05]  /*7520*/  BRA `(.L_x_135) ;  /* 0xffffffb800607947 */ /* 0x000fea000383ffff */
.L_x_54:
[----:B------:R-:W-:-:S07]  /*7530*/  MOV R0, UR5 ;  /* 0x0000000500007c02 */ /* 0x000fce0008000f00 */
.L_x_136:
[----:B-1----:R1:W2:Y:S02]  /*7540*/  SYNCS.PHASECHK.TRANS64.TRYWAIT P0, [R0+URZ], R3 ;  /* 0x00000003000075a7 */ /* 0x0022a400080011ff */
[----:B--2---:R-:W-:Y:S05]  /*7550*/  @!P0 NANOSLEEP.SYNCS 0x989680 ;  /* 0x009896800000895d */ /* 0x004fea0003900000 */
[----:B------:R-:W2:Y:S02]  /*7560*/  @!P0 SYNCS.PHASECHK.TRANS64 P0, [R0+URZ], R3 ;  /* 0x00000003000085a7 */ /* 0x000ea400080010ff */
[----:B--2---:R-:W-:Y:S05]  /*7570*/  @!P0 BRA `(.L_x_136) ;  /* 0xfffffffc00f08947 */ /* 0x004fea000383ffff */
[----:B------:R-:W-:Y:S05]  /*7580*/  BRA `(.L_x_137) ;  /* 0xffffffb8006c7947 */ /* 0x000fea000383ffff */
.L_x_55:
[----:B------:R-:W-:-:S07]  /*7590*/  MOV R0, UR5 ;  /* 0x0000000500007c02 */ /* 0x000fce0008000f00 */
.L_x_138:
[----:B-1----:R1:W2:Y:S02]  /*75a0*/  SYNCS.PHASECHK.TRANS64.TRYWAIT P0, [R0+URZ], R3 ;  /* 0x00000003000075a7 */ /* 0x0022a400080011ff */
[----:B--2---:R-:W-:Y:S05]  /*75b0*/  @!P0 NANOSLEEP.SYNCS 0x989680 ;  /* 0x009896800000895d */ /* 0x004fea0003900000 */
[----:B------:R-:W2:Y:S02]  /*75c0*/  @!P0 SYNCS.PHASECHK.TRANS64 P0, [R0+URZ], R3 ;  /* 0x00000003000085a7 */ /* 0x000ea400080010ff */
[----:B--2---:R-:W-:Y:S05]  /*75d0*/  @!P0 BRA `(.L_x_138) ;  /* 0xfffffffc00f08947 */ /* 0x004fea000383ffff */
[----:B------:R-:W-:Y:S05]  /*75e0*/  BRA `(.L_x_139) ;  /* 0xffffffb800787947 */ /* 0x000fea000383ffff */
.L_x_58:
[----:B--2---:R2:W3:Y:S02]  /*75f0*/  SYNCS.PHASECHK.TRANS64.TRYWAIT P0, [R2+URZ+0x150], R4 ;  /* 0x00015004020075a7 */ /* 0x0044e400080011ff */
[----:B---3--:R-:W-:Y:S05]  /*7600*/  @!P0 NANOSLEEP.SYNCS 0x989680 ;  /* 0x009896800000895d */ /* 0x008fea0003900000 */
[----:B------:R-:W3:Y:S02]  /*7610*/  @!P0 SYNCS.PHASECHK.TRANS64 P0, [R2+URZ+0x150], R4 ;  /* 0x00015004020085a7 */ /* 0x000ee400080010ff */
[----:B---3--:R-:W-:Y:S05]  /*7620*/  @!P0 BRA `(.L_x_58) ;  /* 0xfffffffc00f08947 */ /* 0x008fea000383ffff */
[----:B------:R-:W-:Y:S05]  /*7630*/  BRA `(.L_x_140) ;  /* 0xffffffb800d47947 */ /* 0x000fea000383ffff */
.L_x_59:
[----:B------:R-:W-:-:S07]  /*7640*/  MOV R2, UR4 ;  /* 0x0000000400027c02 */ /* 0x000fce0008000f00 */
.L_x_141:
[----:B--2---:R2:W3:Y:S02]  /*7650*/  SYNCS.PHASECHK.TRANS64.TRYWAIT P0, [R2+URZ+0x100], R5 ;  /* 0x00010005020075a7 */ /* 0x0044e400080011ff */
[----:B---3--:R-:W-:Y:S05]  /*7660*/  @!P0 NANOSLEEP.SYNCS 0x989680 ;  /* 0x009896800000895d */ /* 0x008fea0003900000 */
[----:B------:R-:W3:Y:S02]  /*7670*/  @!P0 SYNCS.PHASECHK.TRANS64 P0, [R2+URZ+0x100], R5 ;  /* 0x00010005020085a7 */ /* 0x000ee400080010ff */
[----:B---3--:R-:W-:Y:S05]  /*7680*/  @!P0 BRA `(.L_x_141) ;  /* 0xfffffffc00f08947 */ /* 0x008fea000383ffff */
[----:B------:R-:W-:Y:S05]  /*7690*/  BRA `(.L_x_142) ;  /* 0xffffffb800e47947 */ /* 0x000fea000383ffff */
.L_x_60:
[----:B--2---:R2:W3:Y:S02]  /*76a0*/  SYNCS.PHASECHK.TRANS64.TRYWAIT P1, [R2+URZ+0xf0], R4 ;  /* 0x0000f004020075a7 */ /* 0x0044e400080211ff */
[----:B---3--:R-:W-:Y:S05]  /*76b0*/  @!P1 NANOSLEEP.SYNCS 0x989680 ;  /* 0x009896800000995d */ /* 0x008fea0003900000 */
[----:B------:R-:W3:Y:S02]  /*76c0*/  @!P1 SYNCS.PHASECHK.TRANS64 P1, [R2+URZ+0xf0], R4 ;  /* 0x0000f004020095a7 */ /* 0x000ee400080210ff */
[----:B---3--:R-:W-:Y:S05]  /*76d0*/  @!P1 BRA `(.L_x_60) ;  /* 0xfffffffc00f09947 */ /* 0x008fea000383ffff */
[----:B------:R-:W-:Y:S05]  /*76e0*/  BRA `(.L_x_143) ;  /* 0xffffffbc00147947 */ /* 0x000fea000383ffff */
.L_x_63:
[----:B------:R-:W-:-:S07]  /*76f0*/  MOV R0, UR4 ;  /* 0x0000000400007c02 */ /* 0x000fce0008000f00 */
.L_x_144:
[----:B--2---:R2:W3:Y:S02]  /*7700*/  SYNCS.PHASECHK.TRANS64.TRYWAIT P0, [R0+URZ+0x100], R2 ;  /* 0x00010002000075a7 */ /* 0x0044e400080011ff */
[----:B---3--:R-:W-:Y:S05]  /*7710*/  @!P0 NANOSLEEP.SYNCS 0x989680 ;  /* 0x009896800000895d */ /* 0x008fea0003900000 */
[----:B------:R-:W3:Y:S02]  /*7720*/  @!P0 SYNCS.PHASECHK.TRANS64 P0, [R0+URZ+0x100], R2 ;  /* 0x00010002000085a7 */ /* 0x000ee400080010ff */
[----:B---3--:R-:W-:Y:S05]  /*7730*/  @!P0 BRA `(.L_x_144) ;  /* 0xfffffffc00f08947 */ /* 0x008fea000383ffff */
[----:B------:R-:W-:Y:S05]  /*7740*/  BRA `(.L_x_62) ;  /* 0xffffffbc00687947 */ /* 0x000fea000383ffff */
.L_x_70:
[----:B-1----:R1:W2:Y:S02]  /*7750*/  SYNCS.PHASECHK.TRANS64.TRYWAIT P1, [R0+URZ+0xf0], R2 ;  /* 0x0000f002000075a7 */ /* 0x0022a400080211ff */
[----:B--2---:R-:W-:Y:S05]  /*7760*/  @!P1 NANOSLEEP.SYNCS 0x989680 ;  /* 0x009896800000995d */ /* 0x004fea0003900000 */
[----:B------:R-:W2:Y:S02]  /*7770*/  @!P1 SYNCS.PHASECHK.TRANS64 P1, [R0+URZ+0xf0], R2 ;  /* 0x0000f002000095a7 */ /* 0x000ea400080210ff */
[----:B--2---:R-:W-:Y:S05]  /*7780*/  @!P1 BRA `(.L_x_70) ;  /* 0xfffffffc00f09947 */ /* 0x004fea000383ffff */
[----:B------:R-:W-:Y:S05]  /*7790*/  BRA `(.L_x_145) ;  /* 0xffffffc000dc7947 */ /* 0x000fea000383ffff */
.L_x_71:
[----:B------:R-:W-:-:S07]  /*77a0*/  MOV R2, UR31 ;  /* 0x0000001f00027c02 */ /* 0x000fce0008000f00 */
.L_x_146:
[----:B-1----:R1:W2:Y:S02]  /*77b0*/  SYNCS.PHASECHK.TRANS64.TRYWAIT P0, [R2+URZ+0x130], R0 ;  /* 0x00013000020075a7 */ /* 0x0022a400080011ff */
[----:B--2---:R-:W-:Y:S05]  /*77c0*/  @!P0 NANOSLEEP.SYNCS 0x989680 ;  /* 0x009896800000895d */ /* 0x004fea0003900000 */
[----:B------:R-:W2:Y:S02]  /*77d0*/  @!P0 SYNCS.PHASECHK.TRANS64 P0, [R2+URZ+0x130], R0 ;  /* 0x00013000020085a7 */ /* 0x000ea400080010ff */
[----:B--2---:R-:W-:Y:S05]  /*77e0*/  @!P0 BRA `(.L_x_146) ;  /* 0xfffffffc00f08947 */ /* 0x004fea000383ffff */
[----:B------:R-:W-:Y:S05]  /*77f0*/  BRA `(.L_x_147) ;  /* 0xffffffc4002c7947 */ /* 0x000fea000383ffff */
.L_x_74:
[----:B------:R-:W-:Y:S07]  /*7800*/  MOV R0, UR5 ;  /* 0x0000000500007c02 */ /* 0x000fee0008000f00 */
.L_x_148:
[----:B-1----:R1:W2:Y:S02]  /*7810*/  SYNCS.PHASECHK.TRANS64.TRYWAIT P0, [R0+URZ], R2 ;  /* 0x00000002000075a7 */ /* 0x0022a400080011ff */
[----:B--2---:R-:W-:Y:S05]  /*7820*/  @!P0 NANOSLEEP.SYNCS 0x989680 ;  /* 0x009896800000895d */ /* 0x004fea0003900000 */
[----:B------:R-:W2:Y:S02]  /*7830*/  @!P0 SYNCS.PHASECHK.TRANS64 P0, [R0+URZ], R2 ;  /* 0x00000002000085a7 */ /* 0x000ea400080010ff */
[----:B--2---:R-:W-:Y:S05]  /*7840*/  @!P0 BRA `(.L_x_148) ;  /* 0xfffffffc00f08947 */ /* 0x004fea000383ffff */
[----:B------:R-:W-:Y:S05]  /*7850*/  BRA `(.L_x_73) ;  /* 0xffffffc400487947 */ /* 0x000fea000383ffff */
.L_x_77:
[----:B------:R-:W-:-:S07]  /*7860*/  MOV R0, UR4 ;  /* 0x0000000400007c02 */ /* 0x000fce0008000f00 */
.L_x_149:
[----:B--2---:R2:W4:Y:S02]  /*7870*/  SYNCS.PHASECHK.TRANS64.TRYWAIT P0, [R0+URZ], R2 ;  /* 0x00000002000075a7 */ /* 0x00452400080011ff */
[----:B----4-:R-:W-:Y:S05]  /*7880*/  @!P0 NANOSLEEP.SYNCS 0x989680 ;  /* 0x009896800000895d */ /* 0x010fea0003900000 */
[----:B------:R-:W4:Y:S02]  /*7890*/  @!P0 SYNCS.PHASECHK.TRANS64 P0, [R0+URZ], R2 ;  /* 0x00000002000085a7 */ /* 0x000f2400080010ff */
[----:B----4-:R-:W-:Y:S05]  /*78a0*/  @!P0 BRA `(.L_x_149) ;  /* 0xfffffffc00f08947 */ /* 0x010fea000383ffff */
[----:B------:R-:W-:Y:S05]  /*78b0*/  BRA `(.L_x_150) ;  /* 0xffffffc800247947 */ /* 0x000fea000383ffff */
.L_x_78:
[----:B------:R-:W-:-:S07]  /*78c0*/  MOV R0, UR5 ;  /* 0x0000000500007c02 */ /* 0x000fce0008000f00 */
.L_x_151:
[----:B-1----:R1:W2:Y:S02]  /*78d0*/  SYNCS.PHASECHK.TRANS64.TRYWAIT P0, [R0+URZ], R3 ;  /* 0x00000003000075a7 */ /* 0x0022a400080011ff */
[----:B--2---:R-:W-:Y:S05]  /*78e0*/  @!P0 NANOSLEEP.SYNCS 0x989680 ;  /* 0x009896800000895d */ /* 0x004fea0003900000 */
[----:B------:R-:W2:Y:S02]  /*78f0*/  @!P0 SYNCS.PHASECHK.TRANS64 P0, [R0+URZ], R3 ;  /* 0x00000003000085a7 */ /* 0x000ea400080010ff */
[----:B--2---:R-:W-:Y:S05]  /*7900*/  @!P0 BRA `(.L_x_151) ;  /* 0xfffffffc00f08947 */ /* 0x004fea000383ffff */
[----:B------:R-:W-:Y:S05]  /*7910*/  BRA `(.L_x_152) ;  /* 0xffffffc800307947 */ /* 0x000fea000383ffff */
.L_x_79:
[----:B------:R-:W-:-:S07]  /*7920*/  MOV R0, UR5 ;  /* 0x0000000500007c02 */ /* 0x000fce0008000f00 */
.L_x_153:
[----:B-1----:R1:W2:Y:S02]  /*7930*/  SYNCS.PHASECHK.TRANS64.TRYWAIT P0, [R0+URZ], R3 ;  /* 0x00000003000075a7 */ /* 0x0022a400080011ff */
[----:B--2---:R-:W-:Y:S05]  /*7940*/  @!P0 NANOSLEEP.SYNCS 0x989680 ;  /* 0x009896800000895d */ /* 0x004fea0003900000 */
[----:B------:R-:W2:Y:S02]  /*7950*/  @!P0 SYNCS.PHASECHK.TRANS64 P0, [R0+URZ], R3 ;  /* 0x00000003000085a7 */ /* 0x000ea400080010ff */
[----:B--2---:R-:W-:Y:S05]  /*7960*/  @!P0 BRA `(.L_x_153) ;  /* 0xfffffffc00f08947 */ /* 0x004fea000383ffff */
[----:B------:R-:W-:Y:S05]  /*7970*/  BRA `(.L_x_154) ;  /* 0xffffffc8003c7947 */ /* 0x000fea000383ffff */
.L_x_80:
[----:B-1----:R-:W-:-:S07]  /*7980*/  MOV R0, UR4 ;  /* 0x0000000400007c02 */ /* 0x002fce0008000f00 */
.L_x_155:
[----:B-1----:R1:W2:Y:S02]  /*7990*/  SYNCS.PHASECHK.TRANS64.TRYWAIT P0, [R0+URZ], R2 ;  /* 0x00000002000075a7 */ /* 0x0022a400080011ff */
[----:B--2---:R-:W-:Y:S05]  /*79a0*/  @!P0 NANOSLEEP.SYNCS 0x989680 ;  /* 0x009896800000895d */ /* 0x004fea0003900000 */
[----:B------:R-:W2:Y:S02]  /*79b0*/  @!P0 SYNCS.PHASECHK.TRANS64 P0, [R0+URZ], R2 ;  /* 0x00000002000085a7 */ /* 0x000ea400080010ff */
[----:B--2---:R-:W-:Y:S05]  /*79c0*/  @!P0 BRA `(.L_x_155) ;  /* 0xfffffffc00f08947 */ /* 0x004fea000383ffff */
[----:B------:R-:W-:Y:S05]  /*79d0*/  BRA `(.L_x_156) ;  /* 0xffffffc800487947 */ /* 0x000fea000383ffff */
.L_x_85:
[----:B---3--:R3:W4:Y:S02]  /*79e0*/  SYNCS.PHASECHK.TRANS64.TRYWAIT P0, [R7+URZ+0xf0], R0 ;  /* 0x0000f000070075a7 */ /* 0x00872400080011ff */
[----:B----4-:R-:W-:Y:S05]  /*79f0*/  @!P0 NANOSLEEP.SYNCS 0x989680 ;  /* 0x009896800000895d */ /* 0x010fea0003900000 */
[----:B------:R-:W4:Y:S02]  /*7a00*/  @!P0 SYNCS.PHASECHK.TRANS64 P0, [R7+URZ+0xf0], R0 ;  /* 0x0000f000070085a7 */ /* 0x000f2400080010ff */
[----:B----4-:R-:W-:Y:S05]  /*7a10*/  @!P0 BRA `(.L_x_85) ;  /* 0xfffffffc00f08947 */ /* 0x010fea000383ffff */
[----:B------:R-:W-:Y:S05]  /*7a20*/  BRA `(.L_x_157) ;  /* 0xffffffcc005c7947 */ /* 0x000fea000383ffff */
.L_x_88:
[----:B-1----:R-:W-:Y:S07]  /*7a30*/  MOV R0, UR17 ;  /* 0x0000001100007c02 */ /* 0x002fee0008000f00 */
.L_x_158:
[----:B-1----:R1:W3:Y:S02]  /*7a40*/  SYNCS.PHASECHK.TRANS64.TRYWAIT P2, [R0+URZ+0xe8], R7 ;  /* 0x0000e807000075a7 */ /* 0x0022e400080411ff */
[----:B---3--:R-:W-:Y:S05]  /*7a50*/  @!P2 NANOSLEEP.SYNCS 0x989680 ;  /* 0x009896800000a95d */ /* 0x008fea0003900000 */
[----:B------:R-:W3:Y:S02]  /*7a60*/  @!P2 SYNCS.PHASECHK.TRANS64 P2, [R0+URZ+0xe8], R7 ;  /* 0x0000e8070000a5a7 */ /* 0x000ee400080410ff */
[----:B---3--:R-:W-:Y:S05]  /*7a70*/  @!P2 BRA `(.L_x_158) ;  /* 0xfffffffc00f0a947 */ /* 0x008fea000383ffff */
[----:B------:R-:W-:Y:S05]  /*7a80*/  BRA `(.L_x_87) ;  /* 0xffffffd000bc7947 */ /* 0x000fea000383ffff */
.L_x_91:
[----:B-1----:R-:W-:Y:S07]  /*7a90*/  MOV R0, UR17 ;  /* 0x0000001100007c02 */ /* 0x002fee0008000f00 */
.L_x_159:
[----:B-1----:R1:W3:Y:S02]  /*7aa0*/  SYNCS.PHASECHK.TRANS64.TRYWAIT P0, [R0+URZ+0xd8], R6 ;  /* 0x0000d806000075a7 */ /* 0x0022e400080011ff */
[----:B---3--:R-:W-:Y:S05]  /*7ab0*/  @!P0 NANOSLEEP.SYNCS 0x989680 ;  /* 0x009896800000895d */ /* 0x008fea0003900000 */
[----:B------:R-:W3:Y:S02]  /*7ac0*/  @!P0 SYNCS.PHASECHK.TRANS64 P0, [R0+URZ+0xd8], R6 ;  /* 0x0000d806000085a7 */ /* 0x000ee400080010ff */
[----:B---3--:R-:W-:Y:S05]  /*7ad0*/  @!P0 BRA `(.L_x_159) ;  /* 0xfffffffc00f08947 */ /* 0x008fea000383ffff */
[----:B------:R-:W-:Y:S05]  /*7ae0*/  BRA `(.L_x_160) ;  /* 0xffffffd4000c7947 */ /* 0x000fea000383ffff */
.L_x_94:
[----:B---3--:R3:W1:Y:S02]  /*7af0*/  SYNCS.PHASECHK.TRANS64.TRYWAIT P0, [R3+URZ+0xf0], R0 ;  /* 0x0000f000030075a7 */ /* 0x00866400080011ff */
[----:B-1----:R-:W-:Y:S05]  /*7b00*/  @!P0 NANOSLEEP.SYNCS 0x989680 ;  /* 0x009896800000895d */ /* 0x002fea0003900000 */
[----:B------:R-:W1:Y:S02]  /*7b10*/  @!P0 SYNCS.PHASECHK.TRANS64 P0, [R3+URZ+0xf0], R0 ;  /* 0x0000f000030085a7 */ /* 0x000e6400080010ff */
[----:B-1----:R-:W-:Y:S05]  /*7b20*/  @!P0 BRA `(.L_x_94) ;  /* 0xfffffffc00f08947 */ /* 0x002fea000383ffff */
[----:B------:R-:W-:Y:S05]  /*7b30*/  BRA `(.L_x_161) ;  /* 0xffffffd800547947 */ /* 0x000fea000383ffff */
.L_x_105:
[----:B-1----:R-:W-:Y:S04]  /*7b40*/  MOV R0, UR44 ;  /* 0x0000002c00007c02 */ /* 0x002fe80008000f00 */
[----:B------:R1:W2:Y:S03]  /*7b50*/  SYNCS.PHASECHK.TRANS64.TRYWAIT P1, [R0+URZ+0xd0], R4 ;  /* 0x0000d004000075a7 */ /* 0x0002a600080211ff */
[----:B--2---:R-:W-:Y:S05]  /*7b60*/  @!P1 NANOSLEEP.SYNCS 0x989680 ;  /* 0x009896800000995d */ /* 0x004fea0003900000 */
[----:B------:R-:W2:Y:S02]  /*7b70*/  @!P1 SYNCS.PHASECHK.TRANS64 P1, [R0+URZ+0xd0], R4 ;  /* 0x0000d004000095a7 */ /* 0x000ea400080210ff */
[----:B--2---:R-:W-:Y:S05]  /*7b80*/  @!P1 BRA `(.L_x_105) ;  /* 0xfffffffc00ec9947 */ /* 0x004fea000383ffff */
[----:B------:R-:W-:Y:S05]  /*7b90*/  BRA `(.L_x_104) ;  /* 0xffffffe400a47947 */ /* 0x000fea000383ffff */
.L_x_107:
[----:B------:R1:W1:Y:S02]  /*7ba0*/  SYNCS.PHASECHK.TRANS64.TRYWAIT P1, [R16+URZ+0x110], R3 ;  /* 0x00011003100075a7 */ /* 0x00026400080211ff */
[----:B-1----:R-:W-:Y:S05]  /*7bb0*/  @!P1 NANOSLEEP.SYNCS 0x989680 ;  /* 0x009896800000995d */ /* 0x002fea0003900000 */
[----:B------:R-:W1:Y:S02]  /*7bc0*/  @!P1 SYNCS.PHASECHK.TRANS64 P1, [R16+URZ+0x110], R3 ;  /* 0x00011003100095a7 */ /* 0x000e6400080210ff */
[----:B-1----:R-:W-:Y:S05]  /*7bd0*/  @!P1 BRA `(.L_x_107) ;  /* 0xfffffffc00f09947 */ /* 0x002fea000383ffff */
[----:B------:R-:W-:Y:S05]  /*7be0*/  BRA `(.L_x_106) ;  /* 0xffffffe400e07947 */ /* 0x000fea000383ffff */
        .weak           $__internal_0_$__cuda_sm10x_tcgen05_guardrail_trap_col_being_dealloced_not_returned_by_alloc
        .type           $__internal_0_$__cuda_sm10x_tcgen05_guardrail_trap_col_being_dealloced_not_returned_by_alloc,@function
        .size           $__internal_0_$__cuda_sm10x_tcgen05_guardrail_trap_col_being_dealloced_not_returned_by_alloc,($__internal_1_$__cuda_sm10x_tcgen05_guardrail_trap_phase_invalid_during_alloc - $__internal_0_$__cuda_sm10x_tcgen05_guardrail_trap_col_being_dealloced_not_returned_by_alloc)
$__internal_0_$__cuda_sm10x_tcgen05_guardrail_trap_col_being_dealloced_not_returned_by_alloc:
[----:B------:R-:W-:Y:S05]  /*7bf0*/  BPT.TRAP 0x1 ;  /* 0x000000040000795c */ /* 0x000fea0000300000 */
[----:B------:R-:W-:-:S04]  /*7c00*/  HFMA2 R3, -RZ, RZ, 0, 0 ;  /* 0x00000000ff037431 */ /* 0x000fc800000001ff */
[----:B------:R-:W-:Y:S05]  /*7c10*/  RET.REL.NODEC R2 `(_ZN7cutlass13device_kernelINS_4gemm6kernel13GemmUniversalIN4cute5tupleIJiiiiEEENS1_10collective13CollectiveMmaINS1_35MainloopSm100TmaUmmaWarpSpecializedILi13ELi2ELi4ENS5_IJNS4_1CILi2EEESB_NSA_ILi1EEEEEEEENS5_IJNSA_ILi64EEESF_NSA_ILi128EEEEEEaNS5_IJlSC_lEEEaSI_NS4_8TiledMMAINS4_8MMA_AtomIJNS4_15SM100_MMA_S8_SSIaaiLi64ELi64ELNS4_4UMMA5MajorE0ELSN_0ELNSM_8SaturateE0EEEEEENS4_6LayoutINS5_IJSC_SC_SC_EEENS5_IJNSA_ILi0EEEST_ST_EEEEENS5_IJNS4_10UnderscoreESW_SW_EEEEENS4_23SM90_TMA_LOAD_MULTICASTENS4_14ComposedLayoutINS4_7SwizzleILi3ELi4ELi3EEENS4_18smem_ptr_flag_bitsILi8EEENSR_INS5_IJNSA_ILi8EEESG_EEENS5_IJSG_SC_EEEEEEEvNS4_8identityESZ_S19_vS1A_EENS_8epilogue10collective18CollectiveEpilogueINS1C_23Sm100TmaWarpSpecializedILi1ELi1ELi32ELb0ELb0EEEJSH_NS5_IJNSR_ISF_SC_EES1H_EEEaSI_aSI_NS1C_6fusion15FusionCallbacksIS1G_NS1J_17LinearCombinationIaiaiLNS_15FloatRoundStyleE2EEESH_S1I_JEEENS4_5SM1004TMEM4LOAD26SM100_TMEM_LOAD_16dp32b32xENS4_13SM90_TMA_LOADENS10_INS11_ILi2ELi4ELi3EEES14_NSR_INS5_IJS15_SF_EEENS5_IJSF_SC_EEEEEEENS4_39AutoVectorizingCopyWithAssumedAlignmentILi128EEENS4_14SM90_TMA_STOREES1Y_S20_S20_EEEvvEEEEvNT_6ParamsE) ;  /* 0xffffff8002f87950 */ /* 0x000fea0003c3ffff */
        .weak           $__internal_1_$__cuda_sm10x_tcgen05_guardrail_trap_phase_invalid_during_alloc
        .type           $__internal_1_$__cuda_sm10x_tcgen05_guardrail_trap_phase_invalid_during_alloc,@function
        .size           $__internal_1_$__cuda_sm10x_tcgen05_guardrail_trap_phase_invalid_during_alloc,($__internal_2_$__cuda_sm10x_tcgen05_guardrail_trap_unallocated_columns_being_dealloced - $__internal_1_$__cuda_sm10x_tcgen05_guardrail_trap_phase_invalid_during_alloc)
$__internal_1_$__cuda_sm10x_tcgen05_guardrail_trap_phase_invalid_during_alloc:
[----:B------:R-:W-:Y:S05]  /*7c20*/  BPT.TRAP 0x1 ;  /* 0x000000040000795c */ /* 0x000fea0000300000 */
[----:B------:R-:W-:-:S04]  /*7c30*/  MOV R5, 0x0 ;  /* 0x0000000000057802 */ /* 0x000fc80000000f00 */
[----:B------:R-:W-:Y:S05]  /*7c40*/  RET.REL.NODEC R4 `(_ZN7cutlass13device_kernelINS_4gemm6kernel13GemmUniversalIN4cute5tupleIJiiiiEEENS1_10collective13CollectiveMmaINS1_35MainloopSm100TmaUmmaWarpSpecializedILi13ELi2ELi4ENS5_IJNS4_1CILi2EEESB_NSA_ILi1EEEEEEEENS5_IJNSA_ILi64EEESF_NSA_ILi128EEEEEEaNS5_IJlSC_lEEEaSI_NS4_8TiledMMAINS4_8MMA_AtomIJNS4_15SM100_MMA_S8_SSIaaiLi64ELi64ELNS4_4UMMA5MajorE0ELSN_0ELNSM_8SaturateE0EEEEEENS4_6LayoutINS5_IJSC_SC_SC_EEENS5_IJNSA_ILi0EEEST_ST_EEEEENS5_IJNS4_10UnderscoreESW_SW_EEEEENS4_23SM90_TMA_LOAD_MULTICASTENS4_14ComposedLayoutINS4_7SwizzleILi3ELi4ELi3EEENS4_18smem_ptr_flag_bitsILi8EEENSR_INS5_IJNSA_ILi8EEESG_EEENS5_IJSG_SC_EEEEEEEvNS4_8identityESZ_S19_vS1A_EENS_8epilogue10collective18CollectiveEpilogueINS1C_23Sm100TmaWarpSpecializedILi1ELi1ELi32ELb0ELb0EEEJSH_NS5_IJNSR_ISF_SC_EES1H_EEEaSI_aSI_NS1C_6fusion15FusionCallbacksIS1G_NS1J_17LinearCombinationIaiaiLNS_15FloatRoundStyleE2EEESH_S1I_JEEENS4_5SM1004TMEM4LOAD26SM100_TMEM_LOAD_16dp32b32xENS4_13SM90_TMA_LOADENS10_INS11_ILi2ELi4ELi3EEES14_NSR_INS5_IJS15_SF_EEENS5_IJSF_SC_EEEEEEENS4_39AutoVectorizingCopyWithAssumedAlignmentILi128EEENS4_14SM90_TMA_STOREES1Y_S20_S20_EEEvvEEEEvNT_6ParamsE) ;  /* 0xffffff8004ec7950 */ /* 0x000fea0003c3ffff */
        .weak           $__internal_2_$__cuda_sm10x_tcgen05_guardrail_trap_unallocated_columns_being_dealloced
        .type           $__internal_2_$__cuda_sm10x_tcgen05_guardrail_trap_unallocated_columns_being_dealloced,@function
        .size           $__internal_2_$__cuda_sm10x_tcgen05_guardrail_trap_unallocated_columns_being_dealloced,(.L_x_163 - $__internal_2_$__cuda_sm10x_tcgen05_guardrail_trap_unallocated_columns_being_dealloced)
$__internal_2_$__cuda_sm10x_tcgen05_guardrail_trap_unallocated_columns_being_dealloced:
[----:B------:R-:W-:Y:S05]  /*7c50*/  BPT.TRAP 0x1 ;  /* 0x000000040000795c */ /* 0x000fea0000300000 */
[----:B------:R-:W-:-:S04]  /*7c60*/  HFMA2 R3, -RZ, RZ, 0, 0 ;  /* 0x00000000ff037431 */ /* 0x000fc800000001ff */
[----:B------:R-:W-:Y:S05]  /*7c70*/  RET.REL.NODEC R2 `(_ZN7cutlass13device_kernelINS_4gemm6kernel13GemmUniversalIN4cute5tupleIJiiiiEEENS1_10collective13CollectiveMmaINS1_35MainloopSm100TmaUmmaWarpSpecializedILi13ELi2ELi4ENS5_IJNS4_1CILi2EEESB_NSA_ILi1EEEEEEEENS5_IJNSA_ILi64EEESF_NSA_ILi128EEEEEEaNS5_IJlSC_lEEEaSI_NS4_8TiledMMAINS4_8MMA_AtomIJNS4_15SM100_MMA_S8_SSIaaiLi64ELi64ELNS4_4UMMA5MajorE0ELSN_0ELNSM_8SaturateE0EEEEEENS4_6LayoutINS5_IJSC_SC_SC_EEENS5_IJNSA_ILi0EEEST_ST_EEEEENS5_IJNS4_10UnderscoreESW_SW_EEEEENS4_23SM90_TMA_LOAD_MULTICASTENS4_14ComposedLayoutINS4_7SwizzleILi3ELi4ELi3EEENS4_18smem_ptr_flag_bitsILi8EEENSR_INS5_IJNSA_ILi8EEESG_EEENS5_IJSG_SC_EEEEEEEvNS4_8identityESZ_S19_vS1A_EENS_8epilogue10collective18CollectiveEpilogueINS1C_23Sm100TmaWarpSpecializedILi1ELi1ELi32ELb0ELb0EEEJSH_NS5_IJNSR_ISF_SC_EES1H_EEEaSI_aSI_NS1C_6fusion15FusionCallbacksIS1G_NS1J_17LinearCombinationIaiaiLNS_15FloatRoundStyleE2EEESH_S1I_JEEENS4_5SM1004TMEM4LOAD26SM100_TMEM_LOAD_16dp32b32xENS4_13SM90_TMA_LOADENS10_INS11_ILi2ELi4ELi3EEES14_NSR_INS5_IJS15_SF_EEENS5_IJSF_SC_EEEEEEENS4_39AutoVectorizingCopyWithAssumedAlignmentILi128EEENS4_14SM90_TMA_STOREES1Y_S20_S20_EEEvvEEEEvNT_6ParamsE) ;  /* 0xffffff8002e07950 */ /* 0x000fea0003c3ffff */
.L_x_162:
[----:B------:R-:W-:-:S00]  /*7c80*/  BRA `(.L_x_162) ;  /* 0xfffffffc00fc7947 */ /* 0x000fc0000383ffff */
[----:B------:R-:W-:-:S00]  /*7c90*/  NOP ;  /* 0x0000000000007918 */ /* 0x000fc00000000000 */
        /* <DEDUP_REMOVED lines=14> */
.L_x_163:


//--------------------- .nv.global.init           --------------------------
	.section	.nv.global.init,"aw",@progbits
.nv.global.init:
	.type		$str$27,@object
	.size		$str$27,($str$28 - $str$27)
$str$27:
        /*0000*/ 	.byte	0x28, 0x61, 0x64, 0x64, 0x72, 0x65, 0x73, 0x73, 0x20, 0x26, 0x20, 0x6d, 0x61, 0x73, 0x6b, 0x29
        /*0010*/ 	.byte	0x20, 0x3d, 0x3d, 0x20, 0x30, 0x00
	.type		$str$28,@object
	.size		$str$28,($str$26 - $str$28)
$str$28:
        /*0016*/ 	.byte	0x2f, 0x74, 0x6d, 0x70, 0x2f, 0x63, 0x75, 0x74, 0x6c, 0x61, 0x73, 0x73, 0x5f, 0x73, 0x77, 0x65
        /*0026*/ 	.byte	0x65, 0x70, 0x5f, 0x73, 0x72, 0x63, 0x2f, 0x69, 0x6e, 0x63, 0x6c, 0x75, 0x64, 0x65, 0x2f, 0x63
        /*0036*/ 	.byte	0x75, 0x74, 0x65, 0x2f, 0x70, 0x6f, 0x69, 0x6e, 0x74, 0x65, 0x72, 0x5f, 0x66, 0x6c, 0x61, 0x67
        /*0046*/ 	.byte	0x67, 0x65, 0x64, 0x2e, 0x68, 0x70, 0x70, 0x00
	.type		$str$26,@object
	.size		$str$26,($str$25 - $str$26)
$str$26:
        /*004e*/ 	.byte	0x2f, 0x74, 0x6d, 0x70, 0x2f, 0x63, 0x75, 0x74, 0x6c, 0x61, 0x73, 0x73, 0x5f, 0x73, 0x77, 0x65
        /*005e*/ 	.byte	0x65, 0x70, 0x5f, 0x73, 0x72, 0x63, 0x2f, 0x69, 0x6e, 0x63, 0x6c, 0x75, 0x64, 0x65, 0x2f, 0x63
        /*006e*/ 	.byte	0x75, 0x74, 0x65, 0x2f, 0x61, 0x74, 0x6f, 0x6d, 0x2f, 0x63, 0x6f, 0x70, 0x79, 0x5f, 0x74, 0x72
        /*007e*/ 	.byte	0x61, 0x69, 0x74, 0x73, 0x5f, 0x73, 0x6d, 0x31, 0x30, 0x30, 0x2e, 0x68, 0x70, 0x70, 0x00
	.type		$str$25,@object
	.size		$str$25,(__unnamed_1 - $str$25)
$str$25:
        /*008d*/ 	.byte	0x28, 0x28, 0x75, 0x69, 0x6e, 0x74, 0x33, 0x32, 0x5f, 0x74, 0x28, 0x74, 0x68, 0x72, 0x65, 0x61
        /*009d*/ 	.byte	0x64, 0x49, 0x64, 0x78, 0x2e, 0x78, 0x29, 0x20, 0x2f, 0x20, 0x33, 0x32, 0x29, 0x20, 0x25, 0x20
        /*00ad*/ 	.byte	0x34, 0x29, 0x20, 0x3d, 0x3d, 0x20, 0x28, 0x28, 0x28, 0x74, 0x6d, 0x65, 0x6d, 0x5f, 0x61, 0x64
        /*00bd*/ 	.byte	0x64, 0x72, 0x20, 0x3e, 0x3e, 0x20, 0x31, 0x36, 0x29, 0x20, 0x2f, 0x20, 0x33, 0x32, 0x29, 0x20
        /*00cd*/ 	.byte	0x25, 0x20, 0x34, 0x29, 0x00
	.type		__unnamed_1,@object
	.size		__unnamed_1,(__unnamed_2 - __unnamed_1)
__unnamed_1:
        /*00d2*/ 	.byte	0x61, 0x75, 0x74, 0x6f, 0x20, 0x63, 0x75, 0x74, 0x65, 0x3a, 0x3a, 0x61, 0x73, 0x5f, 0x70, 0x6f
        /* <DEDUP_REMOVED lines=24> */
        /*0262*/ 	.byte	0x00
	.type		__unnamed_2,@object
	.size		__unnamed_2,(.L_2 - __unnamed_2)
__unnamed_2:
        /* <DEDUP_REMOVED lines=41> */
.L_2:


//--------------------- .nv.shared._ZN7cutlass13device_kernelINS_4gemm6kernel13GemmUniversalIN4cute5tupleIJiiiiEEENS1_10collective13CollectiveMmaINS1_35MainloopSm100TmaUmmaWarpSpecializedILi13ELi2ELi4ENS5_IJNS4_1CILi2EEESB_NSA_ILi1EEEEEEEENS5_IJNSA_ILi64EEESF_NSA_ILi128EEEEEEaNS5_IJlSC_lEEEaSI_NS4_8TiledMMAINS4_8MMA_AtomIJNS4_15SM100_MMA_S8_SSIaaiLi64ELi64ELNS4_4UMMA5MajorE0ELSN_0ELNSM_8SaturateE0EEEEEENS4_6LayoutINS5_IJSC_SC_SC_EEENS5_IJNSA_ILi0EEEST_ST_EEEEENS5_IJNS4_10UnderscoreESW_SW_EEEEENS4_23SM90_TMA_LOAD_MULTICASTENS4_14ComposedLayoutINS4_7SwizzleILi3ELi4ELi3EEENS4_18smem_ptr_flag_bitsILi8EEENSR_INS5_IJNSA_ILi8EEESG_EEENS5_IJSG_SC_EEEEEEEvNS4_8identityESZ_S19_vS1A_EENS_8epilogue10collective18CollectiveEpilogueINS1C_23Sm100TmaWarpSpecializedILi1ELi1ELi32ELb0ELb0EEEJSH_NS5_IJNSR_ISF_SC_EES1H_EEEaSI_aSI_NS1C_6fusion15FusionCallbacksIS1G_NS1J_17LinearCombinationIaiaiLNS_15FloatRoundStyleE2EEESH_S1I_JEEENS4_5SM1004TMEM4LOAD26SM100_TMEM_LOAD_16dp32b32xENS4_13SM90_TMA_LOADENS10_INS11_ILi2ELi4ELi3EEES14_NSR_INS5_IJS15_SF_EEENS5_IJSF_SC_EEEEEEENS4_39AutoVectorizingCopyWithAssumedAlignmentILi128EEENS4_14SM90_TMA_STOREES1Y_S20_S20_EEEvvEEEEvNT_6ParamsE --------------------------
	.section	.nv.shared._ZN7cutlass13device_kernelINS_4gemm6kernel13GemmUniversalIN4cute5tupleIJiiiiEEENS1_10collective13CollectiveMmaINS1_35MainloopSm100TmaUmmaWarpSpecializedILi13ELi2ELi4ENS5_IJNS4_1CILi2EEESB_NSA_ILi1EEEEEEEENS5_IJNSA_ILi64EEESF_NSA_ILi128EEEEEEaNS5_IJlSC_lEEEaSI_NS4_8TiledMMAINS4_8MMA_AtomIJNS4_15SM100_MMA_S8_SSIaaiLi64ELi64ELNS4_4UMMA5MajorE0ELSN_0ELNSM_8SaturateE0EEEEEENS4_6LayoutINS5_IJSC_SC_SC_EEENS5_IJNSA_ILi0EEEST_ST_EEEEENS5_IJNS4_10UnderscoreESW_SW_EEEEENS4_23SM90_TMA_LOAD_MULTICASTENS4_14ComposedLayoutINS4_7SwizzleILi3ELi4ELi3EEENS4_18smem_ptr_flag_bitsILi8EEENSR_INS5_IJNSA_ILi8EEESG_EEENS5_IJSG_SC_EEEEEEEvNS4_8identityESZ_S19_vS1A_EENS_8epilogue10collective18CollectiveEpilogueINS1C_23Sm100TmaWarpSpecializedILi1ELi1ELi32ELb0ELb0EEEJSH_NS5_IJNSR_ISF_SC_EES1H_EEEaSI_aSI_NS1C_6fusion15FusionCallbacksIS1G_NS1J_17LinearCombinationIaiaiLNS_15FloatRoundStyleE2EEESH_S1I_JEEENS4_5SM1004TMEM4LOAD26SM100_TMEM_LOAD_16dp32b32xENS4_13SM90_TMA_LOADENS10_INS11_ILi2ELi4ELi3EEES14_NSR_INS5_IJS15_SF_EEENS5_IJSF_SC_EEEEEEENS4_39AutoVectorizingCopyWithAssumedAlignmentILi128EEENS4_14SM90_TMA_STOREES1Y_S20_S20_EEEvvEEEEvNT_6ParamsE,"aw",@nobits
	.sectionflags	@""
	.align	16
	.zero		1024


//--------------------- .nv.shared.reserved.0     --------------------------
	.section	.nv.shared.reserved.0,"aw",@nobits
	.weak		__nv_reservedSMEM_offset_0_alias
	.size		__nv_reservedSMEM_offset_0_alias, 0, 64
	.other		__nv_reservedSMEM_offset_0_alias,@"STO_CUDA_RESERVED_SHARED STV_DEFAULT"
__nv_reservedSMEM_offset_0_alias:
	.zero		0
.nv.shared.reserved.0:
	.zero		64
	.weak		__nv_reservedSMEM_tcgen05_partition
	.type		__nv_reservedSMEM_tcgen05_partition,@object
	.size		__nv_reservedSMEM_tcgen05_partition,(.L_0 - __nv_reservedSMEM_tcgen05_partition)
__nv_reservedSMEM_tcgen05_partition:
	.zero		32
.L_0:


//--------------------- .nv.global                --------------------------
	.section	.nv.global,"aw",@nobits
.nv.global:
	.type		_ZN40_INTERNAL_c09691bf_4_k_cu_7866afa0_276244cute1_E,@object
	.size		_ZN40_INTERNAL_c09691bf_4_k_cu_7866afa0_276244cute1_E,(_ZN40_INTERNAL_c09691bf_4_k_cu_7866afa0_276244cuda3std3__45__cpo6cbeginE - _ZN40_INTERNAL_c09691bf_4_k_cu_7866afa0_276244cute1_E)
_ZN40_INTERNAL_c09691bf_4_k_cu_7866afa0_276244cute1_E:
	.zero		1
	.type		_ZN40_INTERNAL_c09691bf_4_k_cu_7866afa0_276244cuda3std3__45__cpo6cbeginE,@object
	.size		_ZN40_INTERNAL_c09691bf_4_k_cu_7866afa0_276244cuda3std3__45__cpo6cbeginE,(_ZN40_INTERNAL_c09691bf_4_k_cu_7866afa0_276244cuda3std3__48in_placeE - _ZN40_INTERNAL_c09691bf_4_k_cu_7866afa0_276244cuda3std3__45__cpo6cbeginE)
_ZN40_INTERNAL_c09691bf_4_k_cu_7866afa0_276244cuda3std3__45__cpo6cbeginE:
	.zero		1
	.type		_ZN40_INTERNAL_c09691bf_4_k_cu_7866afa0_276244cuda3std3__48in_placeE,@object
	.size		_ZN40_INTERNAL_c09691bf_4_k_cu_7866afa0_276244cuda3std3__48in_placeE,(_ZN40_INTERNAL_c09691bf_4_k_cu_7866afa0_276244cuda3std6ranges3__45__cpo9iter_moveE - _ZN40_INTERNAL_c09691bf_4_k_cu_7866afa0_276244cuda3std3__48in_placeE)
_ZN40_INTERNAL_c09691bf_4_k_cu_7866afa0_276244cuda3std3__48in_placeE:
	.zero		1
	.type		_ZN40_INTERNAL_c09691bf_4_k_cu_7866afa0_276244cuda3std6ranges3__45__cpo9iter_moveE,@object
	.size		_ZN40_INTERNAL_c09691bf_4_k_cu_7866afa0_276244cuda3std6ranges3__45__cpo9iter_moveE,(_ZN40_INTERNAL_c09691bf_4_k_cu_7866afa0_276244cuda3std3__45__cpo5beginE - _ZN40_INTERNAL_c09691bf_4_k_cu_7866afa0_276244cuda3std6ranges3__45__cpo9iter_moveE)
_ZN40_INTERNAL_c09691bf_4_k_cu_7866afa0_276244cuda3std6ranges3__45__cpo9iter_moveE:
	.zero		1
	.type		_ZN40_INTERNAL_c09691bf_4_k_cu_7866afa0_276244cuda3std3__45__cpo5beginE,@object
	.size		_ZN40_INTERNAL_c09691bf_4_k_cu_7866afa0_276244cuda3std3__45__cpo5beginE,(_ZN40_INTERNAL_c09691bf_4_k_cu_7866afa0_276244cuda3std3__442_GLOBAL__N__c09691bf_4_k_cu_7866afa0_276246ignoreE - _ZN40_INTERNAL_c09691bf_4_k_cu_7866afa0_276244cuda3std3__45__cpo5beginE)
_ZN40_INTERNAL_c09691bf_4_k_cu_7866afa0_276244cuda3std3__45__cpo5beginE:
	.zero		1
	.type		_ZN40_INTERNAL_c09691bf_4_k_cu_7866afa0_276244cuda3std3__442_GLOBAL__N__c09691bf_4_k_cu_7866afa0_276246ignoreE,@object
	.size		_ZN40_INTERNAL_c09691bf_4_k_cu_7866afa0_276244cuda3std3__442_GLOBAL__N__c09691bf_4_k_cu_7866afa0_276246ignoreE,(_ZN40_INTERNAL_c09691bf_4_k_cu_7866afa0_276244cute7productE - _ZN40_INTERNAL_c09691bf_4_k_cu_7866afa0_276244cuda3std3__442_GLOBAL__N__c09691bf_4_k_cu_7866afa0_276246ignoreE)
_ZN40_INTERNAL_c09691bf_4_k_cu_7866afa0_276244cuda3std3__442_GLOBAL__N__c09691bf_4_k_cu_7866afa0_276246ignoreE:
	.zero		1
	.type		_ZN40_INTERNAL_c09691bf_4_k_cu_7866afa0_276244cute7productE,@object
	.size		_ZN40_INTERNAL_c09691bf_4_k_cu_7866afa0_276244cute7productE,(_ZN40_INTERNAL_c09691bf_4_k_cu_7866afa0_276244cuda3std3__45__cpo3endE - _ZN40_INTERNAL_c09691bf_4_k_cu_7866afa0_276244cute7productE)
_ZN40_INTERNAL_c09691bf_4_k_cu_7866afa0_276244cute7productE:
	.zero		1
	.type		_ZN40_INTERNAL_c09691bf_4_k_cu_7866afa0_276244cuda3std3__45__cpo3endE,@object
	.size		_ZN40_INTERNAL_c09691bf_4_k_cu_7866afa0_276244cuda3std3__45__cpo3endE,(_ZN40_INTERNAL_c09691bf_4_k_cu_7866afa0_276244cuda3std3__419piecewise_constructE - _ZN40_INTERNAL_c09691bf_4_k_cu_7866afa0_276244cuda3std3__45__cpo3endE)
_ZN40_INTERNAL_c09691bf_4_k_cu_7866afa0_276244cuda3std3__45__cpo3endE:
	.zero		1
	.type		_ZN40_INTERNAL_c09691bf_4_k_cu_7866afa0_276244cuda3std3__419piecewise_constructE,@object
	.size		_ZN40_INTERNAL_c09691bf_4_k_cu_7866afa0_276244cuda3std3__419piecewise_constructE,(_ZN40_INTERNAL_c09691bf_4_k_cu_7866afa0_276244cuda3std3__45__cpo4cendE - _ZN40_INTERNAL_c09691bf_4_k_cu_7866afa0_276244cuda3std3__419piecewise_constructE)
_ZN40_INTERNAL_c09691bf_4_k_cu_7866afa0_276244cuda3std3__419piecewise_constructE:
	.zero		1
	.type		_ZN40_INTERNAL_c09691bf_4_k_cu_7866afa0_276244cuda3std3__45__cpo4cendE,@object
	.size		_ZN40_INTERNAL_c09691bf_4_k_cu_7866afa0_276244cuda3std3__45__cpo4cendE,(_ZN40_INTERNAL_c09691bf_4_k_cu_7866afa0_276244cuda3std6ranges3__45__cpo4swapE - _ZN40_INTERNAL_c09691bf_4_k_cu_7866afa0_276244cuda3std3__45__cpo4cendE)
_ZN40_INTERNAL_c09691bf_4_k_cu_7866afa0_276244cuda3std3__45__cpo4cendE:
	.zero		1
	.type		_ZN40_INTERNAL_c09691bf_4_k_cu_7866afa0_276244cuda3std6ranges3__45__cpo4swapE,@object
	.size		_ZN40_INTERNAL_c09691bf_4_k_cu_7866afa0_276244cuda3std6ranges3__45__cpo4swapE,(.L_10 - _ZN40_INTERNAL_c09691bf_4_k_cu_7866afa0_276244cuda3std6ranges3__45__cpo4swapE)
_ZN40_INTERNAL_c09691bf_4_k_cu_7866afa0_276244cuda3std6ranges3__45__cpo4swapE:
	.zero		1
.L_10:


//--------------------- .nv.constant0._ZN7cutlass13device_kernelINS_4gemm6kernel13GemmUniversalIN4cute5tupleIJiiiiEEENS1_10collective13CollectiveMmaINS1_35MainloopSm100TmaUmmaWarpSpecializedILi13ELi2ELi4ENS5_IJNS4_1CILi2EEESB_NSA_ILi1EEEEEEEENS5_IJNSA_ILi64EEESF_NSA_ILi128EEEEEEaNS5_IJlSC_lEEEaSI_NS4_8TiledMMAINS4_8MMA_AtomIJNS4_15SM100_MMA_S8_SSIaaiLi64ELi64ELNS4_4UMMA5MajorE0ELSN_0ELNSM_8SaturateE0EEEEEENS4_6LayoutINS5_IJSC_SC_SC_EEENS5_IJNSA_ILi0EEEST_ST_EEEEENS5_IJNS4_10UnderscoreESW_SW_EEEEENS4_23SM90_TMA_LOAD_MULTICASTENS4_14ComposedLayoutINS4_7SwizzleILi3ELi4ELi3EEENS4_18smem_ptr_flag_bitsILi8EEENSR_INS5_IJNSA_ILi8EEESG_EEENS5_IJSG_SC_EEEEEEEvNS4_8identityESZ_S19_vS1A_EENS_8epilogue10collective18CollectiveEpilogueINS1C_23Sm100TmaWarpSpecializedILi1ELi1ELi32ELb0ELb0EEEJSH_NS5_IJNSR_ISF_SC_EES1H_EEEaSI_aSI_NS1C_6fusion15FusionCallbacksIS1G_NS1J_17LinearCombinationIaiaiLNS_15FloatRoundStyleE2EEESH_S1I_JEEENS4_5SM1004TMEM4LOAD26SM100_TMEM_LOAD_16dp32b32xENS4_13SM90_TMA_LOADENS10_INS11_ILi2ELi4ELi3EEES14_NSR_INS5_IJS15_SF_EEENS5_IJSF_SC_EEEEEEENS4_39AutoVectorizingCopyWithAssumedAlignmentILi128EEENS4_14SM90_TMA_STOREES1Y_S20_S20_EEEvvEEEEvNT_6ParamsE --------------------------
	.section	.nv.constant0._ZN7cutlass13device_kernelINS_4gemm6kernel13GemmUniversalIN4cute5tupleIJiiiiEEENS1_10collective13CollectiveMmaINS1_35MainloopSm100TmaUmmaWarpSpecializedILi13ELi2ELi4ENS5_IJNS4_1CILi2EEESB_NSA_ILi1EEEEEEEENS5_IJNSA_ILi64EEESF_NSA_ILi128EEEEEEaNS5_IJlSC_lEEEaSI_NS4_8TiledMMAINS4_8MMA_AtomIJNS4_15SM100_MMA_S8_SSIaaiLi64ELi64ELNS4_4UMMA5MajorE0ELSN_0ELNSM_8SaturateE0EEEEEENS4_6LayoutINS5_IJSC_SC_SC_EEENS5_IJNSA_ILi0EEEST_ST_EEEEENS5_IJNS4_10UnderscoreESW_SW_EEEEENS4_23SM90_TMA_LOAD_MULTICASTENS4_14ComposedLayoutINS4_7SwizzleILi3ELi4ELi3EEENS4_18smem_ptr_flag_bitsILi8EEENSR_INS5_IJNSA_ILi8EEESG_EEENS5_IJSG_SC_EEEEEEEvNS4_8identityESZ_S19_vS1A_EENS_8epilogue10collective18CollectiveEpilogueINS1C_23Sm100TmaWarpSpecializedILi1ELi1ELi32ELb0ELb0EEEJSH_NS5_IJNSR_ISF_SC_EES1H_EEEaSI_aSI_NS1C_6fusion15FusionCallbacksIS1G_NS1J_17LinearCombinationIaiaiLNS_15FloatRoundStyleE2EEESH_S1I_JEEENS4_5SM1004TMEM4LOAD26SM100_TMEM_LOAD_16dp32b32xENS4_13SM90_TMA_LOADENS10_INS11_ILi2ELi4ELi3EEES14_NSR_INS5_IJS15_SF_EEENS5_IJSF_SC_EEEEEEENS4_39AutoVectorizingCopyWithAssumedAlignmentILi128EEENS4_14SM90_TMA_STOREES1Y_S20_S20_EEEvvEEEEvNT_6ParamsE,"a",@progbits
	.sectionflags	@""
	.align	4
.nv.constant0._ZN7cutlass13device_kernelINS_4gemm6kernel13GemmUniversalIN4cute5tupleIJiiiiEEENS1_10collective13CollectiveMmaINS1_35MainloopSm100TmaUmmaWarpSpecializedILi13ELi2ELi4ENS5_IJNS4_1CILi2EEESB_NSA_ILi1EEEEEEEENS5_IJNSA_ILi64EEESF_NSA_ILi128EEEEEEaNS5_IJlSC_lEEEaSI_NS4_8TiledMMAINS4_8MMA_AtomIJNS4_15SM100_MMA_S8_SSIaaiLi64ELi64ELNS4_4UMMA5MajorE0ELSN_0ELNSM_8SaturateE0EEEEEENS4_6LayoutINS5_IJSC_SC_SC_EEENS5_IJNSA_ILi0EEEST_ST_EEEEENS5_IJNS4_10UnderscoreESW_SW_EEEEENS4_23SM90_TMA_LOAD_MULTICASTENS4_14ComposedLayoutINS4_7SwizzleILi3ELi4ELi3EEENS4_18smem_ptr_flag_bitsILi8EEENSR_INS5_IJNSA_ILi8EEESG_EEENS5_IJSG_SC_EEEEEEEvNS4_8identityESZ_S19_vS1A_EENS_8epilogue10collective18CollectiveEpilogueINS1C_23Sm100TmaWarpSpecializedILi1ELi1ELi32ELb0ELb0EEEJSH_NS5_IJNSR_ISF_SC_EES1H_EEEaSI_aSI_NS1C_6fusion15FusionCallbacksIS1G_NS1J_17LinearCombinationIaiaiLNS_15FloatRoundStyleE2EEESH_S1I_JEEENS4_5SM1004TMEM4LOAD26SM100_TMEM_LOAD_16dp32b32xENS4_13SM90_TMA_LOADENS10_INS11_ILi2ELi4ELi3EEES14_NSR_INS5_IJS15_SF_EEENS5_IJSF_SC_EEEEEEENS4_39AutoVectorizingCopyWithAssumedAlignmentILi128EEENS4_14SM90_TMA_STOREES1Y_S20_S20_EEEvvEEEEvNT_6ParamsE:
	.zero		2944


//--------------------- SYMBOLS --------------------------

	.type		.nv.reservedSmem.offset0,@object
	.size		.nv.reservedSmem.offset0,0x4
	.type		.nv.reservedSmem.cap,@object
	.size		.nv.reservedSmem.cap,0x4
	.type		__assertfail,@function
